	.target	sm_100a

	.elftype	@"ET_EXEC"


//--------------------- .note.nv.tkinfo           --------------------------
	.section	.note.nv.tkinfo,"",@"SHT_NOTE"
	.sectionflags	@"SHF_NOTE_NV_TKINFO"
	.tkinfo
        /*0018*/ 	.word	0x00000002
        /*0030*/ 	.string	""
        /*0030*/ 	.string	"ptxas"
        /*0030*/ 	.string	"Cuda compilation tools, release 13.0, V13.0.88"
        /*0030*/ 	.string	"Build cuda_13.0.r13.0/compiler.36424714_0"
        /*0030*/ 	.string	"-arch sm_100a -m 64 "



//--------------------- .note.nv.cuinfo           --------------------------
	.section	.note.nv.cuinfo,"",@"SHT_NOTE"
	.sectionflags	@"SHF_NOTE_NV_CUINFO"
        /*0018*/ 	.short	0x0002
        /*001a*/ 	.short	0x0064
        /*001c*/ 	.short	0x0082
	.zero		2


//--------------------- .nv.info                  --------------------------
	.section	.nv.info,"",@"SHT_CUDA_INFO"
	.align	4


	//----- nvinfo : EIATTR_REGCOUNT
	.align		4
        /*0000*/ 	.byte	0x04, 0x2f
        /*0002*/ 	.short	(.L_20 - .L_19)
	.align		4
.L_19:
        /*0004*/ 	.word	index@(_ZN7cutlass13device_kernelINS_4gemm6kernel13GemmUniversalIN4cute5tupleIJiiiiEEENS1_10collective13CollectiveMmaINS1_35MainloopSm100TmaUmmaWarpSpecializedILi5ELi2ELi4ENS5_IJNS4_1CILi1EEESB_SB_EEEEENS5_IJNSA_ILi64EEENSA_ILi256EEENSA_ILi128EEEEEENS_12float_e5m2_tENS5_IJSB_llEEENS_12float_e4m3_tENS5_IJlSB_lEEENS4_8TiledMMAINS4_8MMA_AtomIJNS4_10MMA_TraitsINS4_19SM100_MMA_F8F6F4_SSEJSI_SK_fSE_SF_NS4_17integral_constantINS4_4UMMA5MajorELSS_1EEENSQ_ISS_LSS_0EEENSQ_INSR_7ScaleInELSV_0EEESW_EEEEEENS4_6LayoutISC_NS5_IJNSA_ILi0EEES10_S10_EEEEENS5_IJNS4_10UnderscoreES13_S13_EEEEENS4_13SM90_TMA_LOADENS4_14ComposedLayoutINS4_7SwizzleILi2ELi4ELi3EEENS4_18smem_ptr_flag_bitsILi8EEENSZ_INS5_IJSE_NSA_ILi8EEEEEENS5_IJSB_SE_EEEEEEEvNS4_8identityES16_NS17_INS18_ILi3ELi4ELi3EEES1B_NSZ_INS5_IJS1C_SG_EEENS5_IJSG_SB_EEEEEEEvS1H_EENS_8epilogue10collective18CollectiveEpilogueINS1O_23Sm100TmaWarpSpecializedILi4ELi2ELi32ELb0ELb0EEEJSH_NS5_IJNSZ_ISE_SB_EES1T_EEESI_SL_SI_SL_NS1O_6fusion15FusionCallbacksIS1S_NS1V_17LinearCombinationISI_fSI_fLNS_15FloatRoundStyleE2EEESH_S1U_JEEENS4_5SM1004TMEM4LOAD26SM100_TMEM_LOAD_16dp32b32xES16_NS17_IS19_S1B_NSZ_INS5_IJS1C_SE_EEENS5_IJSE_SB_EEEEEEENS4_39AutoVectorizingCopyWithAssumedAlignmentILi128EEENS4_14SM90_TMA_STOREES28_S2A_S2A_EEEvvEEEEvNT_6ParamsE)
        /*0008*/ 	.word	0x00000079


	//----- nvinfo : EIATTR_FRAME_SIZE
	.align		4
.L_20:
        /*000c*/ 	.byte	0x04, 0x11
        /*000e*/ 	.short	(.L_22 - .L_21)
	.align		4
.L_21:
        /*0010*/ 	.word	index@($__internal_2_$__cuda_sm10x_tcgen05_guardrail_trap_unallocated_columns_being_dealloced)
        /*0014*/ 	.word	0x00000000


	//----- nvinfo : EIATTR_FRAME_SIZE
	.align		4
.L_22:
        /*0018*/ 	.byte	0x04, 0x11
        /*001a*/ 	.short	(.L_24 - .L_23)
	.align		4
.L_23:
        /*001c*/ 	.word	index@($__internal_1_$__cuda_sm10x_tcgen05_guardrail_trap_phase_invalid_during_alloc)
        /*0020*/ 	.word	0x00000000


	//----- nvinfo : EIATTR_FRAME_SIZE
	.align		4
.L_24:
        /*0024*/ 	.byte	0x04, 0x11
        /*0026*/ 	.short	(.L_26 - .L_25)
	.align		4
.L_25:
        /*0028*/ 	.word	index@($__internal_0_$__cuda_sm10x_tcgen05_guardrail_trap_col_being_dealloced_not_returned_by_alloc)
        /*002c*/ 	.word	0x00000000


	//----- nvinfo : EIATTR_FRAME_SIZE
	.align		4
.L_26:
        /*0030*/ 	.byte	0x04, 0x11
        /*0032*/ 	.short	(.L_28 - .L_27)
	.align		4
.L_27:
        /*0034*/ 	.word	index@(_ZN7cutlass13device_kernelINS_4gemm6kernel13GemmUniversalIN4cute5tupleIJiiiiEEENS1_10collective13CollectiveMmaINS1_35MainloopSm100TmaUmmaWarpSpecializedILi5ELi2ELi4ENS5_IJNS4_1CILi1EEESB_SB_EEEEENS5_IJNSA_ILi64EEENSA_ILi256EEENSA_ILi128EEEEEENS_12float_e5m2_tENS5_IJSB_llEEENS_12float_e4m3_tENS5_IJlSB_lEEENS4_8TiledMMAINS4_8MMA_AtomIJNS4_10MMA_TraitsINS4_19SM100_MMA_F8F6F4_SSEJSI_SK_fSE_SF_NS4_17integral_constantINS4_4UMMA5MajorELSS_1EEENSQ_ISS_LSS_0EEENSQ_INSR_7ScaleInELSV_0EEESW_EEEEEENS4_6LayoutISC_NS5_IJNSA_ILi0EEES10_S10_EEEEENS5_IJNS4_10UnderscoreES13_S13_EEEEENS4_13SM90_TMA_LOADENS4_14ComposedLayoutINS4_7SwizzleILi2ELi4ELi3EEENS4_18smem_ptr_flag_bitsILi8EEENSZ_INS5_IJSE_NSA_ILi8EEEEEENS5_IJSB_SE_EEEEEEEvNS4_8identityES16_NS17_INS18_ILi3ELi4ELi3EEES1B_NSZ_INS5_IJS1C_SG_EEENS5_IJSG_SB_EEEEEEEvS1H_EENS_8epilogue10collective18CollectiveEpilogueINS1O_23Sm100TmaWarpSpecializedILi4ELi2ELi32ELb0ELb0EEEJSH_NS5_IJNSZ_ISE_SB_EES1T_EEESI_SL_SI_SL_NS1O_6fusion15FusionCallbacksIS1S_NS1V_17LinearCombinationISI_fSI_fLNS_15FloatRoundStyleE2EEESH_S1U_JEEENS4_5SM1004TMEM4LOAD26SM100_TMEM_LOAD_16dp32b32xES16_NS17_IS19_S1B_NSZ_INS5_IJS1C_SE_EEENS5_IJSE_SB_EEEEEEENS4_39AutoVectorizingCopyWithAssumedAlignmentILi128EEENS4_14SM90_TMA_STOREES28_S2A_S2A_EEEvvEEEEvNT_6ParamsE)
        /*0038*/ 	.word	0x00000000


	//----- nvinfo : EIATTR_MIN_STACK_SIZE
	.align		4
.L_28:
        /*003c*/ 	.byte	0x04, 0x12
        /*003e*/ 	.short	(.L_30 - .L_29)
	.align		4
.L_29:
        /*0040*/ 	.word	index@(_ZN7cutlass13device_kernelINS_4gemm6kernel13GemmUniversalIN4cute5tupleIJiiiiEEENS1_10collective13CollectiveMmaINS1_35MainloopSm100TmaUmmaWarpSpecializedILi5ELi2ELi4ENS5_IJNS4_1CILi1EEESB_SB_EEEEENS5_IJNSA_ILi64EEENSA_ILi256EEENSA_ILi128EEEEEENS_12float_e5m2_tENS5_IJSB_llEEENS_12float_e4m3_tENS5_IJlSB_lEEENS4_8TiledMMAINS4_8MMA_AtomIJNS4_10MMA_TraitsINS4_19SM100_MMA_F8F6F4_SSEJSI_SK_fSE_SF_NS4_17integral_constantINS4_4UMMA5MajorELSS_1EEENSQ_ISS_LSS_0EEENSQ_INSR_7ScaleInELSV_0EEESW_EEEEEENS4_6LayoutISC_NS5_IJNSA_ILi0EEES10_S10_EEEEENS5_IJNS4_10UnderscoreES13_S13_EEEEENS4_13SM90_TMA_LOADENS4_14ComposedLayoutINS4_7SwizzleILi2ELi4ELi3EEENS4_18smem_ptr_flag_bitsILi8EEENSZ_INS5_IJSE_NSA_ILi8EEEEEENS5_IJSB_SE_EEEEEEEvNS4_8identityES16_NS17_INS18_ILi3ELi4ELi3EEES1B_NSZ_INS5_IJS1C_SG_EEENS5_IJSG_SB_EEEEEEEvS1H_EENS_8epilogue10collective18CollectiveEpilogueINS1O_23Sm100TmaWarpSpecializedILi4ELi2ELi32ELb0ELb0EEEJSH_NS5_IJNSZ_ISE_SB_EES1T_EEESI_SL_SI_SL_NS1O_6fusion15FusionCallbacksIS1S_NS1V_17LinearCombinationISI_fSI_fLNS_15FloatRoundStyleE2EEESH_S1U_JEEENS4_5SM1004TMEM4LOAD26SM100_TMEM_LOAD_16dp32b32xES16_NS17_IS19_S1B_NSZ_INS5_IJS1C_SE_EEENS5_IJSE_SB_EEEEEEENS4_39AutoVectorizingCopyWithAssumedAlignmentILi128EEENS4_14SM90_TMA_STOREES28_S2A_S2A_EEEvvEEEEvNT_6ParamsE)
        /*0044*/ 	.word	0x00000000
.L_30:


//--------------------- .nv.compat                --------------------------
	.section	.nv.compat,"",@"SHT_CUDA_COMPAT_INFO"
	.align	4
        /*0000*/ 	.byte	0x02, 0x09, 0x01, 0x00, 0x02, 0x02, 0x02, 0x00, 0x02, 0x05, 0x05, 0x00, 0x03, 0x07, 0x01, 0x01
        /*0010*/ 	.byte	0x02, 0x03, 0x01, 0x00, 0x02, 0x06, 0x01, 0x00, 0x04, 0x0b, 0x08, 0x00, 0x09, 0x00, 0x00, 0x00
        /*0020*/ 	.byte	0x00, 0x00, 0x00, 0x00


//--------------------- .nv.info._ZN7cutlass13device_kernelINS_4gemm6kernel13GemmUniversalIN4cute5tupleIJiiiiEEENS1_10collective13CollectiveMmaINS1_35MainloopSm100TmaUmmaWarpSpecializedILi5ELi2ELi4ENS5_IJNS4_1CILi1EEESB_SB_EEEEENS5_IJNSA_ILi64EEENSA_ILi256EEENSA_ILi128EEEEEENS_12float_e5m2_tENS5_IJSB_llEEENS_12float_e4m3_tENS5_IJlSB_lEEENS4_8TiledMMAINS4_8MMA_AtomIJNS4_10MMA_TraitsINS4_19SM100_MMA_F8F6F4_SSEJSI_SK_fSE_SF_NS4_17integral_constantINS4_4UMMA5MajorELSS_1EEENSQ_ISS_LSS_0EEENSQ_INSR_7ScaleInELSV_0EEESW_EEEEEENS4_6LayoutISC_NS5_IJNSA_ILi0EEES10_S10_EEEEENS5_IJNS4_10UnderscoreES13_S13_EEEEENS4_13SM90_TMA_LOADENS4_14ComposedLayoutINS4_7SwizzleILi2ELi4ELi3EEENS4_18smem_ptr_flag_bitsILi8EEENSZ_INS5_IJSE_NSA_ILi8EEEEEENS5_IJSB_SE_EEEEEEEvNS4_8identityES16_NS17_INS18_ILi3ELi4ELi3EEES1B_NSZ_INS5_IJS1C_SG_EEENS5_IJSG_SB_EEEEEEEvS1H_EENS_8epilogue10collective18CollectiveEpilogueINS1O_23Sm100TmaWarpSpecializedILi4ELi2ELi32ELb0ELb0EEEJSH_NS5_IJNSZ_ISE_SB_EES1T_EEESI_SL_SI_SL_NS1O_6fusion15FusionCallbacksIS1S_NS1V_17LinearCombinationISI_fSI_fLNS_15FloatRoundStyleE2EEESH_S1U_JEEENS4_5SM1004TMEM4LOAD26SM100_TMEM_LOAD_16dp32b32xES16_NS17_IS19_S1B_NSZ_INS5_IJS1C_SE_EEENS5_IJSE_SB_EEEEEEENS4_39AutoVectorizingCopyWithAssumedAlignmentILi128EEENS4_14SM90_TMA_STOREES28_S2A_S2A_EEEvvEEEEvNT_6ParamsE --------------------------
	.section	.nv.info._ZN7cutlass13device_kernelINS_4gemm6kernel13GemmUniversalIN4cute5tupleIJiiiiEEENS1_10collective13CollectiveMmaINS1_35MainloopSm100TmaUmmaWarpSpecializedILi5ELi2ELi4ENS5_IJNS4_1CILi1EEESB_SB_EEEEENS5_IJNSA_ILi64EEENSA_ILi256EEENSA_ILi128EEEEEENS_12float_e5m2_tENS5_IJSB_llEEENS_12float_e4m3_tENS5_IJlSB_lEEENS4_8TiledMMAINS4_8MMA_AtomIJNS4_10MMA_TraitsINS4_19SM100_MMA_F8F6F4_SSEJSI_SK_fSE_SF_NS4_17integral_constantINS4_4UMMA5MajorELSS_1EEENSQ_ISS_LSS_0EEENSQ_INSR_7ScaleInELSV_0EEESW_EEEEEENS4_6LayoutISC_NS5_IJNSA_ILi0EEES10_S10_EEEEENS5_IJNS4_10UnderscoreES13_S13_EEEEENS4_13SM90_TMA_LOADENS4_14ComposedLayoutINS4_7SwizzleILi2ELi4ELi3EEENS4_18smem_ptr_flag_bitsILi8EEENSZ_INS5_IJSE_NSA_ILi8EEEEEENS5_IJSB_SE_EEEEEEEvNS4_8identityES16_NS17_INS18_ILi3ELi4ELi3EEES1B_NSZ_INS5_IJS1C_SG_EEENS5_IJSG_SB_EEEEEEEvS1H_EENS_8epilogue10collective18CollectiveEpilogueINS1O_23Sm100TmaWarpSpecializedILi4ELi2ELi32ELb0ELb0EEEJSH_NS5_IJNSZ_ISE_SB_EES1T_EEESI_SL_SI_SL_NS1O_6fusion15FusionCallbacksIS1S_NS1V_17LinearCombinationISI_fSI_fLNS_15FloatRoundStyleE2EEESH_S1U_JEEENS4_5SM1004TMEM4LOAD26SM100_TMEM_LOAD_16dp32b32xES16_NS17_IS19_S1B_NSZ_INS5_IJS1C_SE_EEENS5_IJSE_SB_EEEEEEENS4_39AutoVectorizingCopyWithAssumedAlignmentILi128EEENS4_14SM90_TMA_STOREES28_S2A_S2A_EEEvvEEEEvNT_6ParamsE,"",@"SHT_CUDA_INFO"
	.sectionflags	@""
	.align	4


	//----- nvinfo : EIATTR_CUDA_API_VERSION
	.align		4
        /*0000*/ 	.byte	0x04, 0x37
        /*0002*/ 	.short	(.L_32 - .L_31)
.L_31:
        /*0004*/ 	.word	0x00000082


	//----- nvinfo : EIATTR_KPARAM_INFO
	.align		4
.L_32:
        /*0008*/ 	.byte	0x04, 0x17
        /*000a*/ 	.short	(.L_34 - .L_33)
.L_33:
        /*000c*/ 	.word	0x00000000
        /*0010*/ 	.short	0x0000
        /*0012*/ 	.short	0x0000
        /*0014*/ 	.byte	0x00, 0xf0, 0x01, 0x20


	//----- nvinfo : EIATTR_AT_ENTRY_FRAGMENTS
	.align		4
.L_34:
        /*0018*/ 	.byte	0x04, 0x4f
        /*001a*/ 	.short	(.L_36 - .L_35)


	//   ....[0]....
.L_35:
        /*001c*/ 	.word	0x00000006


	//----- nvinfo : EIATTR_RESERVED_SMEM_USED
	.align		4
.L_36:
        /*0020*/ 	.byte	0x01, 0x41
	.zero		2


	//----- nvinfo : EIATTR_SPARSE_MMA_MASK
	.align		4
        /*0024*/ 	.byte	0x03, 0x50
        /*0026*/ 	.short	0x0000


	//----- nvinfo : EIATTR_TCGEN05_1CTA_USED
	.align		4
        /*0028*/ 	.byte	0x01, 0x51
	.zero		2


	//----- nvinfo : EIATTR_MAXREG_COUNT
	.align		4
        /*002c*/ 	.byte	0x03, 0x1b
        /*002e*/ 	.short	0x00ff


	//----- nvinfo : EIATTR_NUM_BARRIERS
	.align		4
        /*0030*/ 	.byte	0x02, 0x4c
        /*0032*/ 	.byte	0x07
	.zero		1


	//----- nvinfo : EIATTR_EXTERNS
	.align		4
        /*0034*/ 	.byte	0x04, 0x0f
        /*0036*/ 	.short	(.L_38 - .L_37)


	//   ....[0]....
	.align		4
.L_37:
        /*0038*/ 	.word	index@(__assertfail)


	//----- nvinfo : EIATTR_MERCURY_ISA_VERSION
	.align		4
.L_38:
        /*003c*/ 	.byte	0x03, 0x5f
        /*003e*/ 	.short	0x0101


	//----- nvinfo : EIATTR_INT_WARP_WIDE_INSTR_OFFSETS
	.align		4
        /*0040*/ 	.byte	0x04, 0x31
        /*0042*/ 	.short	(.L_40 - .L_39)


	//   ....[0]....
.L_39:
        /*0044*/ 	.word	0x00001e00


	//   ....[1]....
        /*0048*/ 	.word	0x00003920


	//   ....[2]....
        /*004c*/ 	.word	0x00003950


	//   ....[3]....
        /*0050*/ 	.word	0x000039a0


	//   ....[4]....
        /*0054*/ 	.word	0x000042c0


	//   ....[5]....
        /*0058*/ 	.word	0x00004320


	//   ....[6]....
        /*005c*/ 	.word	0x00004400


	//   ....[7]....
        /*0060*/ 	.word	0x00004470


	//   ....[8]....
        /*0064*/ 	.word	0x00004580


	//   ....[9]....
        /*0068*/ 	.word	0x00004610


	//   ....[10]....
        /*006c*/ 	.word	0x000047e0


	//   ....[11]....
        /*0070*/ 	.word	0x00004940


	//----- nvinfo : EIATTR_COOP_GROUP_MASK_REGIDS
	.align		4
.L_40:
        /*0074*/ 	.byte	0x04, 0x29
        /*0076*/ 	.short	(.L_42 - .L_41)


	//   ....[0]....
.L_41:
        /*0078*/ 	.word	0xffffffff


	//   ....[1]....
        /*007c*/ 	.word	0xffffffff


	//   ....[2]....
        /*0080*/ 	.word	0xffffffff


	//   ....[3]....
        /*0084*/ 	.word	0xffffffff


	//   ....[4]....
        /*0088*/ 	.word	0xffffffff


	//   ....[5]....
        /*008c*/ 	.word	0xffffffff


	//   ....[6]....
        /*0090*/ 	.word	0xffffffff


	//   ....[7]....
        /*0094*/ 	.word	0xffffffff


	//   ....[8]....
        /*0098*/ 	.word	0xffffffff


	//   ....[9]....
        /*009c*/ 	.word	0xffffffff


	//   ....[10]....
        /*00a0*/ 	.word	0xffffffff


	//   ....[11]....
        /*00a4*/ 	.word	0xffffffff


	//   ....[12]....
        /*00a8*/ 	.word	0xffffffff


	//----- nvinfo : EIATTR_COOP_GROUP_INSTR_OFFSETS
	.align		4
.L_42:
        /*00ac*/ 	.byte	0x04, 0x28
        /*00ae*/ 	.short	(.L_44 - .L_43)


	//   ....[0]....
.L_43:
        /*00b0*/ 	.word	0x00000090


	//   ....[1]....
        /*00b4*/ 	.word	0x000004d0


	//   ....[2]....
        /*00b8*/ 	.word	0x00000660


	//   ....[3]....
        /*00bc*/ 	.word	0x00000800


	//   ....[4]....
        /*00c0*/ 	.word	0x00000900


	//   ....[5]....
        /*00c4*/ 	.word	0x00000a70


	//   ....[6]....
        /*00c8*/ 	.word	0x00000c10


	//   ....[7]....
        /*00cc*/ 	.word	0x00001ce0


	//   ....[8]....
        /*00d0*/ 	.word	0x00002b50


	//   ....[9]....
        /*00d4*/ 	.word	0x00002d60


	//   ....[10]....
        /*00d8*/ 	.word	0x00002d90


	//   ....[11]....
        /*00dc*/ 	.word	0x00003810


	//   ....[12]....
        /*00e0*/ 	.word	0x00003a40


	//----- nvinfo : EIATTR_VRC_CTA_INIT_COUNT
	.align		4
.L_44:
        /*00e4*/ 	.byte	0x02, 0x4a
        /*00e6*/ 	.byte	0x80
	.zero		1


	//----- nvinfo : EIATTR_SYSCALL_OFFSETS
	.align		4
        /*00e8*/ 	.byte	0x04, 0x46
        /*00ea*/ 	.short	(.L_46 - .L_45)


	//   ....[0]....
.L_45:
        /*00ec*/ 	.word	0x000053c0


	//   ....[1]....
        /*00f0*/ 	.word	0x00005500


	//   ....[2]....
        /*00f4*/ 	.word	0x00005d00


	//   ....[3]....
        /*00f8*/ 	.word	0x00006aa0


	//   ....[4]....
        /*00fc*/ 	.word	0x00007800


	//   ....[5]....
        /*0100*/ 	.word	0x00008590


	//----- nvinfo : EIATTR_MBARRIER_INSTR_OFFSETS
	.align		4
.L_46:
        /*0104*/ 	.byte	0x04, 0x39
        /*0106*/ 	.short	(.L_48 - .L_47)


	//   ....[0]....
.L_47:
        /*0108*/ 	.word	0x000005b0
        /*010c*/ 	.word	0x000000ff
        /*0110*/ 	.word	0x00000000
        /*0114*/ 	.short	0x0100
        /*0116*/ 	.byte	0x05
	.zero		1


	//   ....[1]....
        /*0118*/ 	.word	0x000005c0
        /*011c*/ 	.word	0x000000ff
        /*0120*/ 	.word	0x00000028
        /*0124*/ 	.short	0x0100
        /*0126*/ 	.byte	0x05
	.zero		1


	//   ....[2]....
        /*0128*/ 	.word	0x000005d0
        /*012c*/ 	.word	0x000000ff
        /*0130*/ 	.word	0x00000008
        /*0134*/ 	.short	0x0100
        /*0136*/ 	.byte	0x05
	.zero		1


	//   ....[3]....
        /*0138*/ 	.word	0x000005e0
        /*013c*/ 	.word	0x000000ff
        /*0140*/ 	.word	0x00000030
        /*0144*/ 	.short	0x0100
        /*0146*/ 	.byte	0x05
	.zero		1


	//   ....[4]....
        /*0148*/ 	.word	0x000005f0
        /*014c*/ 	.word	0x000000ff
        /*0150*/ 	.word	0x00000010
        /*0154*/ 	.short	0x0100
        /*0156*/ 	.byte	0x05
	.zero		1


	//   ....[5]....
        /*0158*/ 	.word	0x00000600
        /*015c*/ 	.word	0x000000ff
        /*0160*/ 	.word	0x00000038
        /*0164*/ 	.short	0x0100
        /*0166*/ 	.byte	0x05
	.zero		1


	//   ....[6]....
        /*0168*/ 	.word	0x00000610
        /*016c*/ 	.word	0x000000ff
        /*0170*/ 	.word	0x00000018
        /*0174*/ 	.short	0x0100
        /*0176*/ 	.byte	0x05
	.zero		1


	//   ....[7]....
        /*0178*/ 	.word	0x00000620
        /*017c*/ 	.word	0x000000ff
        /*0180*/ 	.word	0x00000040
        /*0184*/ 	.short	0x0100
        /*0186*/ 	.byte	0x05
	.zero		1


	//   ....[8]....
        /*0188*/ 	.word	0x00000630
        /*018c*/ 	.word	0x000000ff
        /*0190*/ 	.word	0x00000020
        /*0194*/ 	.short	0x0100
        /*0196*/ 	.byte	0x05
	.zero		1


	//   ....[9]....
        /*0198*/ 	.word	0x00000640
        /*019c*/ 	.word	0x000000ff
        /*01a0*/ 	.word	0x00000048
        /*01a4*/ 	.short	0x0100
        /*01a6*/ 	.byte	0x05
	.zero		1


	//   ....[10]....
        /*01a8*/ 	.word	0x00000770
        /*01ac*/ 	.word	0x000000ff
        /*01b0*/ 	.word	0x00000050
        /*01b4*/ 	.short	0x0100
        /*01b6*/ 	.byte	0x07
	.zero		1


	//   ....[11]....
        /*01b8*/ 	.word	0x00000780
        /*01bc*/ 	.word	0x000000ff
        /*01c0*/ 	.word	0x00000070
        /*01c4*/ 	.short	0x0100
        /*01c6*/ 	.byte	0x07
	.zero		1


	//   ....[12]....
        /*01c8*/ 	.word	0x00000790
        /*01cc*/ 	.word	0x000000ff
        /*01d0*/ 	.word	0x00000058
        /*01d4*/ 	.short	0x0100
        /*01d6*/ 	.byte	0x07
	.zero		1


	//   ....[13]....
        /*01d8*/ 	.word	0x000007a0
        /*01dc*/ 	.word	0x000000ff
        /*01e0*/ 	.word	0x00000078
        /*01e4*/ 	.short	0x0100
        /*01e6*/ 	.byte	0x07
	.zero		1


	//   ....[14]....
        /*01e8*/ 	.word	0x000007b0
        /*01ec*/ 	.word	0x000000ff
        /*01f0*/ 	.word	0x00000060
        /*01f4*/ 	.short	0x0100
        /*01f6*/ 	.byte	0x07
	.zero		1


	//   ....[15]....
        /*01f8*/ 	.word	0x000007c0
        /*01fc*/ 	.word	0x000000ff
        /*0200*/ 	.word	0x00000080
        /*0204*/ 	.short	0x0100
        /*0206*/ 	.byte	0x07
	.zero		1


	//   ....[16]....
        /*0208*/ 	.word	0x000007d0
        /*020c*/ 	.word	0x000000ff
        /*0210*/ 	.word	0x00000068
        /*0214*/ 	.short	0x0100
        /*0216*/ 	.byte	0x07
	.zero		1


	//   ....[17]....
        /*0218*/ 	.word	0x000007e0
        /*021c*/ 	.word	0x000000ff
        /*0220*/ 	.word	0x00000088
        /*0224*/ 	.short	0x0100
        /*0226*/ 	.byte	0x07
	.zero		1


	//   ....[18]....
        /*0228*/ 	.word	0x000008d0
        /*022c*/ 	.word	0x000000ff
        /*0230*/ 	.word	0x00000090
        /*0234*/ 	.short	0x0100
        /*0236*/ 	.byte	0x05
	.zero		1


	//   ....[19]....
        /*0238*/ 	.word	0x000008e0
        /*023c*/ 	.word	0x000000ff
        /*0240*/ 	.word	0x00000098
        /*0244*/ 	.short	0x0100
        /*0246*/ 	.byte	0x05
	.zero		1


	//   ....[20]....
        /*0248*/ 	.word	0x00000a20
        /*024c*/ 	.word	0x000000ff
        /*0250*/ 	.word	0x000000a0
        /*0254*/ 	.short	0x0100
        /*0256*/ 	.byte	0x05
	.zero		1


	//   ....[21]....
        /*0258*/ 	.word	0x00000a30
        /*025c*/ 	.word	0x000000ff
        /*0260*/ 	.word	0x000000b0
        /*0264*/ 	.short	0x0100
        /*0266*/ 	.byte	0x05
	.zero		1


	//   ....[22]....
        /*0268*/ 	.word	0x00000a40
        /*026c*/ 	.word	0x000000ff
        /*0270*/ 	.word	0x000000a8
        /*0274*/ 	.short	0x0100
        /*0276*/ 	.byte	0x05
	.zero		1


	//   ....[23]....
        /*0278*/ 	.word	0x00000a50
        /*027c*/ 	.word	0x000000ff
        /*0280*/ 	.word	0x000000b8
        /*0284*/ 	.short	0x0100
        /*0286*/ 	.byte	0x05
	.zero		1


	//   ....[24]....
        /*0288*/ 	.word	0x00000b80
        /*028c*/ 	.word	0x000000ff
        /*0290*/ 	.word	0x000000c0
        /*0294*/ 	.short	0x0100
        /*0296*/ 	.byte	0x07
	.zero		1


	//   ....[25]....
        /*0298*/ 	.word	0x00000b90
        /*029c*/ 	.word	0x000000ff
        /*02a0*/ 	.word	0x000000e0
        /*02a4*/ 	.short	0x0100
        /*02a6*/ 	.byte	0x07
	.zero		1


	//   ....[26]....
        /*02a8*/ 	.word	0x00000ba0
        /*02ac*/ 	.word	0x000000ff
        /*02b0*/ 	.word	0x000000c8
        /*02b4*/ 	.short	0x0100
        /*02b6*/ 	.byte	0x07
	.zero		1


	//   ....[27]....
        /*02b8*/ 	.word	0x00000bb0
        /*02bc*/ 	.word	0x000000ff
        /*02c0*/ 	.word	0x000000e8
        /*02c4*/ 	.short	0x0100
        /*02c6*/ 	.byte	0x07
	.zero		1


	//   ....[28]....
        /*02c8*/ 	.word	0x00000bc0
        /*02cc*/ 	.word	0x000000ff
        /*02d0*/ 	.word	0x000000d0
        /*02d4*/ 	.short	0x0100
        /*02d6*/ 	.byte	0x07
	.zero		1


	//   ....[29]....
        /*02d8*/ 	.word	0x00000bd0
        /*02dc*/ 	.word	0x000000ff
        /*02e0*/ 	.word	0x000000f0
        /*02e4*/ 	.short	0x0100
        /*02e6*/ 	.byte	0x07
	.zero		1


	//   ....[30]....
        /*02e8*/ 	.word	0x00000be0
        /*02ec*/ 	.word	0x000000ff
        /*02f0*/ 	.word	0x000000d8
        /*02f4*/ 	.short	0x0100
        /*02f6*/ 	.byte	0x07
	.zero		1


	//   ....[31]....
        /*02f8*/ 	.word	0x00000bf0
        /*02fc*/ 	.word	0x000000ff
        /*0300*/ 	.word	0x000000f8
        /*0304*/ 	.short	0x0100
        /*0306*/ 	.byte	0x07
	.zero		1


	//   ....[32]....
        /*0308*/ 	.word	0x00000ce0
        /*030c*/ 	.word	0x000000ff
        /*0310*/ 	.word	0x00000100
        /*0314*/ 	.short	0x0100
        /*0316*/ 	.byte	0x05
	.zero		1


	//   ....[33]....
        /*0318*/ 	.word	0x00000cf0
        /*031c*/ 	.word	0x000000ff
        /*0320*/ 	.word	0x00000110
        /*0324*/ 	.short	0x0100
        /*0326*/ 	.byte	0x05
	.zero		1


	//   ....[34]....
        /*0328*/ 	.word	0x00000d00
        /*032c*/ 	.word	0x000000ff
        /*0330*/ 	.word	0x00000108
        /*0334*/ 	.short	0x0100
        /*0336*/ 	.byte	0x05
	.zero		1


	//   ....[35]....
        /*0338*/ 	.word	0x00000d10
        /*033c*/ 	.word	0x000000ff
        /*0340*/ 	.word	0x00000118
        /*0344*/ 	.short	0x0100
        /*0346*/ 	.byte	0x05
	.zero		1


	//   ....[36]....
        /*0348*/ 	.word	0x000015e0
        /*034c*/ 	.word	0x00000002
        /*0350*/ 	.word	0x00000110
        /*0354*/ 	.short	0x010a
        /*0356*/ 	.byte	0xff
	.zero		1


	//   ....[37]....
        /*0358*/ 	.word	0x00001610
        /*035c*/ 	.word	0x00000002
        /*0360*/ 	.word	0x00000100
        /*0364*/ 	.short	0x0101
        /*0366*/ 	.byte	0xff
	.zero		1


	//   ....[38]....
        /*0368*/ 	.word	0x000016e0
        /*036c*/ 	.word	0x000000ff
        /*0370*/ 	.word	0x00000028
        /*0374*/ 	.short	0x010a
        /*0376*/ 	.byte	0x08
	.zero		1


	//   ....[39]....
        /*0378*/ 	.word	0x00001780
        /*037c*/ 	.word	0x000000ff
        /*0380*/ 	.word	0x00000028
        /*0384*/ 	.short	0x010a
        /*0386*/ 	.byte	0x21
	.zero		1


	//   ....[40]....
        /*0388*/ 	.word	0x000018d0
        /*038c*/ 	.word	0x000000ff
        /*0390*/ 	.word	0x00000028
        /*0394*/ 	.short	0x010a
        /*0396*/ 	.byte	0x08
	.zero		1


	//   ....[41]....
        /*0398*/ 	.word	0x000019e0
        /*039c*/ 	.word	0x000000ff
        /*03a0*/ 	.word	0x00000098
        /*03a4*/ 	.short	0x0101
        /*03a6*/ 	.byte	0x04
	.zero		1


	//   ....[42]....
        /*03a8*/ 	.word	0x00001a00
        /*03ac*/ 	.word	0x000000ff
        /*03b0*/ 	.word	0x00000028
        /*03b4*/ 	.short	0x010a
        /*03b6*/ 	.byte	0x08
	.zero		1


	//   ....[43]....
        /*03b8*/ 	.word	0x00001a80
        /*03bc*/ 	.word	0x000000ff
        /*03c0*/ 	.word	0x00000028
        /*03c4*/ 	.short	0x010a
        /*03c6*/ 	.byte	0x11
	.zero		1


	//   ....[44]....
        /*03c8*/ 	.word	0x00001bd0
        /*03cc*/ 	.word	0x000000ff
        /*03d0*/ 	.word	0x00000028
        /*03d4*/ 	.short	0x010a
        /*03d6*/ 	.byte	0x08
	.zero		1


	//   ....[45]....
        /*03d8*/ 	.word	0x00001d10
        /*03dc*/ 	.word	0x00000002
        /*03e0*/ 	.word	0x000000a0
        /*03e4*/ 	.short	0x010a
        /*03e6*/ 	.byte	0xff
	.zero		1


	//   ....[46]....
        /*03e8*/ 	.word	0x00001dd0
        /*03ec*/ 	.word	0x00000002
        /*03f0*/ 	.word	0x00000000
        /*03f4*/ 	.short	0x0101
        /*03f6*/ 	.byte	0xff
	.zero		1


	//   ....[47]....
        /*03f8*/ 	.word	0x00002330
        /*03fc*/ 	.word	0x000000ff
        /*0400*/ 	.word	0x00000000
        /*0404*/ 	.short	0x010a
        /*0406*/ 	.byte	0x05
	.zero		1


	//   ....[48]....
        /*0408*/ 	.word	0x000023c0
        /*040c*/ 	.word	0x000000ff
        /*0410*/ 	.word	0x00000000
        /*0414*/ 	.short	0x010a
        /*0416*/ 	.byte	0x05
	.zero		1


	//   ....[49]....
        /*0418*/ 	.word	0x00002450
        /*041c*/ 	.word	0x000000ff
        /*0420*/ 	.word	0x00000000
        /*0424*/ 	.short	0x010a
        /*0426*/ 	.byte	0x05
	.zero		1


	//   ....[50]....
        /*0428*/ 	.word	0x000024e0
        /*042c*/ 	.word	0x000000ff
        /*0430*/ 	.word	0x00000000
        /*0434*/ 	.short	0x010a
        /*0436*/ 	.byte	0x05
	.zero		1


	//   ....[51]....
        /*0438*/ 	.word	0x00002580
        /*043c*/ 	.word	0x00000000
        /*0440*/ 	.word	0x00000000
        /*0444*/ 	.short	0x010a
        /*0446*/ 	.byte	0xff
	.zero		1


	//   ....[52]....
        /*0448*/ 	.word	0x000026a0
        /*044c*/ 	.word	0x00000000
        /*0450*/ 	.word	0x00000100
        /*0454*/ 	.short	0x010a
        /*0456*/ 	.byte	0xff
	.zero		1


	//   ....[53]....
        /*0458*/ 	.word	0x00002710
        /*045c*/ 	.word	0x00000000
        /*0460*/ 	.word	0x00000000
        /*0464*/ 	.short	0x0101
        /*0466*/ 	.byte	0xff
	.zero		1


	//   ....[54]....
        /*0468*/ 	.word	0x00002730
        /*046c*/ 	.word	0x000000ff
        /*0470*/ 	.word	0x000000b0
        /*0474*/ 	.short	0x010a
        /*0476*/ 	.byte	0x05
	.zero		1


	//   ....[55]....
        /*0478*/ 	.word	0x00002850
        /*047c*/ 	.word	0x00000000
        /*0480*/ 	.word	0x000000a0
        /*0484*/ 	.short	0x010a
        /*0486*/ 	.byte	0xff
	.zero		1


	//   ....[56]....
        /*0488*/ 	.word	0x00002950
        /*048c*/ 	.word	0x00000000
        /*0490*/ 	.word	0x00000000
        /*0494*/ 	.short	0x0101
        /*0496*/ 	.byte	0xff
	.zero		1


	//   ....[57]....
        /*0498*/ 	.word	0x000029e0
        /*049c*/ 	.word	0x000000ff
        /*04a0*/ 	.word	0x000000b0
        /*04a4*/ 	.short	0x0106
        /*04a6*/ 	.byte	0x05
	.zero		1


	//   ....[58]....
        /*04a8*/ 	.word	0x00002a00
        /*04ac*/ 	.word	0x000000ff
        /*04b0*/ 	.word	0x000000b0
        /*04b4*/ 	.short	0x010a
        /*04b6*/ 	.byte	0x05
	.zero		1


	//   ....[59]....
        /*04b8*/ 	.word	0x00002a90
        /*04bc*/ 	.word	0x000000ff
        /*04c0*/ 	.word	0x000000b0
        /*04c4*/ 	.short	0x0106
        /*04c6*/ 	.byte	0x04
	.zero		1


	//   ....[60]....
        /*04c8*/ 	.word	0x00002ad0
        /*04cc*/ 	.word	0x00000000
        /*04d0*/ 	.word	0x000000b0
        /*04d4*/ 	.short	0x010a
        /*04d6*/ 	.byte	0xff
	.zero		1


	//   ....[61]....
        /*04d8*/ 	.word	0x00003000
        /*04dc*/ 	.word	0x00000000
        /*04e0*/ 	.word	0x000000a0
        /*04e4*/ 	.short	0x010a
        /*04e6*/ 	.byte	0xff
	.zero		1


	//   ....[62]....
        /*04e8*/ 	.word	0x00003100
        /*04ec*/ 	.word	0x00000003
        /*04f0*/ 	.word	0x00000000
        /*04f4*/ 	.short	0x0101
        /*04f6*/ 	.byte	0xff
	.zero		1


	//   ....[63]....
        /*04f8*/ 	.word	0x00003110
        /*04fc*/ 	.word	0x000000ff
        /*0500*/ 	.word	0x00000000
        /*0504*/ 	.short	0x010a
        /*0506*/ 	.byte	0x06
	.zero		1


	//   ....[64]....
        /*0508*/ 	.word	0x00003190
        /*050c*/ 	.word	0x000000ff
        /*0510*/ 	.word	0x000000e0
        /*0514*/ 	.short	0x010a
        /*0516*/ 	.byte	0x07
	.zero		1


	//   ....[65]....
        /*0518*/ 	.word	0x00003270
        /*051c*/ 	.word	0x000000ff
        /*0520*/ 	.word	0x00000000
        /*0524*/ 	.short	0x010a
        /*0526*/ 	.byte	0x06
	.zero		1


	//   ....[66]....
        /*0528*/ 	.word	0x000033a0
        /*052c*/ 	.word	0x000000ff
        /*0530*/ 	.word	0x00000000
        /*0534*/ 	.short	0x010a
        /*0536*/ 	.byte	0x1a
	.zero		1


	//   ....[67]....
        /*0538*/ 	.word	0x00003640
        /*053c*/ 	.word	0x000000ff
        /*0540*/ 	.word	0x00000000
        /*0544*/ 	.short	0x010a
        /*0546*/ 	.byte	0x06
	.zero		1


	//   ....[68]....
        /*0548*/ 	.word	0x000036d0
        /*054c*/ 	.word	0x000000ff
        /*0550*/ 	.word	0x00000000
        /*0554*/ 	.short	0x010a
        /*0556*/ 	.byte	0x06
	.zero		1


	//   ....[69]....
        /*0558*/ 	.word	0x00003760
        /*055c*/ 	.word	0x000000ff
        /*0560*/ 	.word	0x00000000
        /*0564*/ 	.short	0x010a
        /*0566*/ 	.byte	0x06
	.zero		1


	//   ....[70]....
        /*0568*/ 	.word	0x000037f0
        /*056c*/ 	.word	0x000000ff
        /*0570*/ 	.word	0x00000000
        /*0574*/ 	.short	0x010a
        /*0576*/ 	.byte	0x07
	.zero		1


	//   ....[71]....
        /*0578*/ 	.word	0x00003c70
        /*057c*/ 	.word	0x00000000
        /*0580*/ 	.word	0x000000a0
        /*0584*/ 	.short	0x010a
        /*0586*/ 	.byte	0xff
	.zero		1


	//   ....[72]....
        /*0588*/ 	.word	0x00003d30
        /*058c*/ 	.word	0x00000000
        /*0590*/ 	.word	0x00000000
        /*0594*/ 	.short	0x0101
        /*0596*/ 	.byte	0xff
	.zero		1


	//   ....[73]....
        /*0598*/ 	.word	0x00004050
        /*059c*/ 	.word	0x000000ff
        /*05a0*/ 	.word	0x00000098
        /*05a4*/ 	.short	0x010a
        /*05a6*/ 	.byte	0x07
	.zero		1


	//   ....[74]....
        /*05a8*/ 	.word	0x00004240
        /*05ac*/ 	.word	0x000000ff
        /*05b0*/ 	.word	0x00000070
        /*05b4*/ 	.short	0x010a
        /*05b6*/ 	.byte	0x07
	.zero		1


	//   ....[75]....
        /*05b8*/ 	.word	0x000043b0
        /*05bc*/ 	.word	0x000000ff
        /*05c0*/ 	.word	0x00000050
        /*05c4*/ 	.short	0x010b
        /*05c6*/ 	.byte	0x07
	.zero		1


	//   ....[76]....
        /*05c8*/ 	.word	0x000043c0
        /*05cc*/ 	.word	0x000000ff
        /*05d0*/ 	.word	0x00000000
        /*05d4*/ 	.short	0x0101
        /*05d6*/ 	.byte	0x08
	.zero		1


	//   ....[77]....
        /*05d8*/ 	.word	0x000043d0
        /*05dc*/ 	.word	0x000000ff
        /*05e0*/ 	.word	0x00000078
        /*05e4*/ 	.short	0x010a
        /*05e6*/ 	.byte	0x07
	.zero		1


	//   ....[78]....
        /*05e8*/ 	.word	0x00004520
        /*05ec*/ 	.word	0x000000ff
        /*05f0*/ 	.word	0x00000058
        /*05f4*/ 	.short	0x010b
        /*05f6*/ 	.byte	0x07
	.zero		1


	//   ....[79]....
        /*05f8*/ 	.word	0x00004530
        /*05fc*/ 	.word	0x000000ff
        /*0600*/ 	.word	0x00000000
        /*0604*/ 	.short	0x0101
        /*0606*/ 	.byte	0x08
	.zero		1


	//   ....[80]....
        /*0608*/ 	.word	0x00004540
        /*060c*/ 	.word	0x000000ff
        /*0610*/ 	.word	0x00000080
        /*0614*/ 	.short	0x010a
        /*0616*/ 	.byte	0x07
	.zero		1


	//   ....[81]....
        /*0618*/ 	.word	0x000046c0
        /*061c*/ 	.word	0x000000ff
        /*0620*/ 	.word	0x00000060
        /*0624*/ 	.short	0x010b
        /*0626*/ 	.byte	0x07
	.zero		1


	//   ....[82]....
        /*0628*/ 	.word	0x00004700
        /*062c*/ 	.word	0x000000ff
        /*0630*/ 	.word	0x00000000
        /*0634*/ 	.short	0x0101
        /*0636*/ 	.byte	0x08
	.zero		1


	//   ....[83]....
        /*0638*/ 	.word	0x00004740
        /*063c*/ 	.word	0x000000ff
        /*0640*/ 	.word	0x00000088
        /*0644*/ 	.short	0x010a
        /*0646*/ 	.byte	0x07
	.zero		1


	//   ....[84]....
        /*0648*/ 	.word	0x00004980
        /*064c*/ 	.word	0x000000ff
        /*0650*/ 	.word	0x00000068
        /*0654*/ 	.short	0x010b
        /*0656*/ 	.byte	0x07
	.zero		1


	//   ....[85]....
        /*0658*/ 	.word	0x000049a0
        /*065c*/ 	.word	0x000000ff
        /*0660*/ 	.word	0x00000000
        /*0664*/ 	.short	0x0101
        /*0666*/ 	.byte	0x0d
	.zero		1


	//   ....[86]....
        /*0668*/ 	.word	0x000049d0
        /*066c*/ 	.word	0x000000ff
        /*0670*/ 	.word	0x00000070
        /*0674*/ 	.short	0x010a
        /*0676*/ 	.byte	0x07
	.zero		1


	//   ....[87]....
        /*0678*/ 	.word	0x000049f0
        /*067c*/ 	.word	0x000000ff
        /*0680*/ 	.word	0x00000078
        /*0684*/ 	.short	0x010a
        /*0686*/ 	.byte	0x07
	.zero		1


	//   ....[88]....
        /*0688*/ 	.word	0x00004a10
        /*068c*/ 	.word	0x000000ff
        /*0690*/ 	.word	0x00000080
        /*0694*/ 	.short	0x010a
        /*0696*/ 	.byte	0x07
	.zero		1


	//   ....[89]....
        /*0698*/ 	.word	0x00004a50
        /*069c*/ 	.word	0x00000000
        /*06a0*/ 	.word	0x00000088
        /*06a4*/ 	.short	0x010a
        /*06a6*/ 	.byte	0xff
	.zero		1


	//   ....[90]....
        /*06a8*/ 	.word	0x00004d90
        /*06ac*/ 	.word	0x00000000
        /*06b0*/ 	.word	0x000000a0
        /*06b4*/ 	.short	0x010a
        /*06b6*/ 	.byte	0xff
	.zero		1


	//   ....[91]....
        /*06b8*/ 	.word	0x00004ea0
        /*06bc*/ 	.word	0x00000000
        /*06c0*/ 	.word	0x00000000
        /*06c4*/ 	.short	0x0101
        /*06c6*/ 	.byte	0xff
	.zero		1


	//   ....[92]....
        /*06c8*/ 	.word	0x000058c0
        /*06cc*/ 	.word	0x00000002
        /*06d0*/ 	.word	0x00000050
        /*06d4*/ 	.short	0x010a
        /*06d6*/ 	.byte	0xff
	.zero		1


	//   ....[93]....
        /*06d8*/ 	.word	0x00005900
        /*06dc*/ 	.word	0x00000071
        /*06e0*/ 	.word	0x000000c0
        /*06e4*/ 	.short	0x010a
        /*06e6*/ 	.byte	0xff
	.zero		1


	//   ....[94]....
        /*06e8*/ 	.word	0x00005a40
        /*06ec*/ 	.word	0x00000002
        /*06f0*/ 	.word	0x00000050
        /*06f4*/ 	.short	0x010a
        /*06f6*/ 	.byte	0xff
	.zero		1


	//   ....[95]....
        /*06f8*/ 	.word	0x00005b60
        /*06fc*/ 	.word	0x00000000
        /*0700*/ 	.word	0x00000000
        /*0704*/ 	.short	0x0101
        /*0706*/ 	.byte	0xff
	.zero		1


	//   ....[96]....
        /*0708*/ 	.word	0x00005be0
        /*070c*/ 	.word	0x00000071
        /*0710*/ 	.word	0x000000c0
        /*0714*/ 	.short	0x010a
        /*0716*/ 	.byte	0xff
	.zero		1


	//   ....[97]....
        /*0718*/ 	.word	0x00006730
        /*071c*/ 	.word	0x00000000
        /*0720*/ 	.word	0x00000050
        /*0724*/ 	.short	0x010a
        /*0726*/ 	.byte	0xff
	.zero		1


	//   ....[98]....
        /*0728*/ 	.word	0x000067f0
        /*072c*/ 	.word	0x00000000
        /*0730*/ 	.word	0x00000050
        /*0734*/ 	.short	0x010a
        /*0736*/ 	.byte	0xff
	.zero		1


	//   ....[99]....
        /*0738*/ 	.word	0x00006920
        /*073c*/ 	.word	0x00000000
        /*0740*/ 	.word	0x00000000
        /*0744*/ 	.short	0x0101
        /*0746*/ 	.byte	0xff
	.zero		1


	//   ....[100]....
        /*0748*/ 	.word	0x00007490
        /*074c*/ 	.word	0x00000000
        /*0750*/ 	.word	0x00000050
        /*0754*/ 	.short	0x010a
        /*0756*/ 	.byte	0xff
	.zero		1


	//   ....[101]....
        /*0758*/ 	.word	0x00007550
        /*075c*/ 	.word	0x00000000
        /*0760*/ 	.word	0x00000050
        /*0764*/ 	.short	0x010a
        /*0766*/ 	.byte	0xff
	.zero		1


	//   ....[102]....
        /*0768*/ 	.word	0x00007680
        /*076c*/ 	.word	0x00000000
        /*0770*/ 	.word	0x00000000
        /*0774*/ 	.short	0x0101
        /*0776*/ 	.byte	0xff
	.zero		1


	//   ....[103]....
        /*0778*/ 	.word	0x00008220
        /*077c*/ 	.word	0x00000000
        /*0780*/ 	.word	0x00000050
        /*0784*/ 	.short	0x010a
        /*0786*/ 	.byte	0xff
	.zero		1


	//   ....[104]....
        /*0788*/ 	.word	0x000082e0
        /*078c*/ 	.word	0x00000000
        /*0790*/ 	.word	0x00000050
        /*0794*/ 	.short	0x010a
        /*0796*/ 	.byte	0xff
	.zero		1


	//   ....[105]....
        /*0798*/ 	.word	0x00008410
        /*079c*/ 	.word	0x00000000
        /*07a0*/ 	.word	0x00000000
        /*07a4*/ 	.short	0x0101
        /*07a6*/ 	.byte	0xff
	.zero		1


	//   ....[106]....
        /*07a8*/ 	.word	0x00008850
        /*07ac*/ 	.word	0x000000ff
        /*07b0*/ 	.word	0x00000000
        /*07b4*/ 	.short	0x0101
        /*07b6*/ 	.byte	0x05
	.zero		1


	//   ....[107]....
        /*07b8*/ 	.word	0x00009090
        /*07bc*/ 	.word	0x00000002
        /*07c0*/ 	.word	0x00000110
        /*07c4*/ 	.short	0x010a
        /*07c6*/ 	.byte	0xff
	.zero		1


	//   ....[108]....
        /*07c8*/ 	.word	0x000090f0
        /*07cc*/ 	.word	0x00000002
        /*07d0*/ 	.word	0x00000028
        /*07d4*/ 	.short	0x010a
        /*07d6*/ 	.byte	0xff
	.zero		1


	//   ....[109]....
        /*07d8*/ 	.word	0x00009150
        /*07dc*/ 	.word	0x00000002
        /*07e0*/ 	.word	0x00000028
        /*07e4*/ 	.short	0x010a
        /*07e6*/ 	.byte	0xff
	.zero		1


	//   ....[110]....
        /*07e8*/ 	.word	0x000091a0
        /*07ec*/ 	.word	0x00000002
        /*07f0*/ 	.word	0x000000a0
        /*07f4*/ 	.short	0x010a
        /*07f6*/ 	.byte	0xff
	.zero		1


	//   ....[111]....
        /*07f8*/ 	.word	0x00009200
        /*07fc*/ 	.word	0x00000000
        /*0800*/ 	.word	0x00000000
        /*0804*/ 	.short	0x010a
        /*0806*/ 	.byte	0xff
	.zero		1


	//   ....[112]....
        /*0808*/ 	.word	0x00009260
        /*080c*/ 	.word	0x00000000
        /*0810*/ 	.word	0x00000000
        /*0814*/ 	.short	0x010a
        /*0816*/ 	.byte	0xff
	.zero		1


	//   ....[113]....
        /*0818*/ 	.word	0x000092c0
        /*081c*/ 	.word	0x00000000
        /*0820*/ 	.word	0x00000000
        /*0824*/ 	.short	0x010a
        /*0826*/ 	.byte	0xff
	.zero		1


	//   ....[114]....
        /*0828*/ 	.word	0x00009320
        /*082c*/ 	.word	0x00000000
        /*0830*/ 	.word	0x00000000
        /*0834*/ 	.short	0x010a
        /*0836*/ 	.byte	0xff
	.zero		1


	//   ....[115]....
        /*0838*/ 	.word	0x00009370
        /*083c*/ 	.word	0x00000000
        /*0840*/ 	.word	0x00000100
        /*0844*/ 	.short	0x010a
        /*0846*/ 	.byte	0xff
	.zero		1


	//   ....[116]....
        /*0848*/ 	.word	0x000093d0
        /*084c*/ 	.word	0x00000000
        /*0850*/ 	.word	0x000000b0
        /*0854*/ 	.short	0x010a
        /*0856*/ 	.byte	0xff
	.zero		1


	//   ....[117]....
        /*0858*/ 	.word	0x00009420
        /*085c*/ 	.word	0x00000000
        /*0860*/ 	.word	0x000000a0
        /*0864*/ 	.short	0x010a
        /*0866*/ 	.byte	0xff
	.zero		1


	//   ....[118]....
        /*0868*/ 	.word	0x00009480
        /*086c*/ 	.word	0x00000000
        /*0870*/ 	.word	0x000000b0
        /*0874*/ 	.short	0x010a
        /*0876*/ 	.byte	0xff
	.zero		1


	//   ....[119]....
        /*0878*/ 	.word	0x000094d0
        /*087c*/ 	.word	0x00000000
        /*0880*/ 	.word	0x000000a0
        /*0884*/ 	.short	0x010a
        /*0886*/ 	.byte	0xff
	.zero		1


	//   ....[120]....
        /*0888*/ 	.word	0x00009530
        /*088c*/ 	.word	0x00000002
        /*0890*/ 	.word	0x000000e0
        /*0894*/ 	.short	0x010a
        /*0896*/ 	.byte	0xff
	.zero		1


	//   ....[121]....
        /*0898*/ 	.word	0x00009590
        /*089c*/ 	.word	0x00000000
        /*08a0*/ 	.word	0x00000000
        /*08a4*/ 	.short	0x010a
        /*08a6*/ 	.byte	0xff
	.zero		1


	//   ....[122]....
        /*08a8*/ 	.word	0x000095f0
        /*08ac*/ 	.word	0x00000000
        /*08b0*/ 	.word	0x00000000
        /*08b4*/ 	.short	0x010a
        /*08b6*/ 	.byte	0xff
	.zero		1


	//   ....[123]....
        /*08b8*/ 	.word	0x00009650
        /*08bc*/ 	.word	0x00000000
        /*08c0*/ 	.word	0x00000000
        /*08c4*/ 	.short	0x010a
        /*08c6*/ 	.byte	0xff
	.zero		1


	//   ....[124]....
        /*08c8*/ 	.word	0x000096b0
        /*08cc*/ 	.word	0x00000000
        /*08d0*/ 	.word	0x00000000
        /*08d4*/ 	.short	0x010a
        /*08d6*/ 	.byte	0xff
	.zero		1


	//   ....[125]....
        /*08d8*/ 	.word	0x00009710
        /*08dc*/ 	.word	0x00000000
        /*08e0*/ 	.word	0x00000000
        /*08e4*/ 	.short	0x010a
        /*08e6*/ 	.byte	0xff
	.zero		1


	//   ....[126]....
        /*08e8*/ 	.word	0x00009760
        /*08ec*/ 	.word	0x00000000
        /*08f0*/ 	.word	0x000000a0
        /*08f4*/ 	.short	0x010a
        /*08f6*/ 	.byte	0xff
	.zero		1


	//   ....[127]....
        /*08f8*/ 	.word	0x000097c0
        /*08fc*/ 	.word	0x00000000
        /*0900*/ 	.word	0x00000098
        /*0904*/ 	.short	0x010a
        /*0906*/ 	.byte	0xff
	.zero		1


	//   ....[128]....
        /*0908*/ 	.word	0x00009820
        /*090c*/ 	.word	0x00000000
        /*0910*/ 	.word	0x00000070
        /*0914*/ 	.short	0x010a
        /*0916*/ 	.byte	0xff
	.zero		1


	//   ....[129]....
        /*0918*/ 	.word	0x00009880
        /*091c*/ 	.word	0x00000000
        /*0920*/ 	.word	0x00000078
        /*0924*/ 	.short	0x010a
        /*0926*/ 	.byte	0xff
	.zero		1


	//   ....[130]....
        /*0928*/ 	.word	0x000098e0
        /*092c*/ 	.word	0x00000000
        /*0930*/ 	.word	0x00000080
        /*0934*/ 	.short	0x010a
        /*0936*/ 	.byte	0xff
	.zero		1


	//   ....[131]....
        /*0938*/ 	.word	0x00009940
        /*093c*/ 	.word	0x00000000
        /*0940*/ 	.word	0x00000088
        /*0944*/ 	.short	0x010a
        /*0946*/ 	.byte	0xff
	.zero		1


	//   ....[132]....
        /*0948*/ 	.word	0x000099a0
        /*094c*/ 	.word	0x00000000
        /*0950*/ 	.word	0x00000070
        /*0954*/ 	.short	0x010a
        /*0956*/ 	.byte	0xff
	.zero		1


	//   ....[133]....
        /*0958*/ 	.word	0x00009a00
        /*095c*/ 	.word	0x00000000
        /*0960*/ 	.word	0x00000078
        /*0964*/ 	.short	0x010a
        /*0966*/ 	.byte	0xff
	.zero		1


	//   ....[134]....
        /*0968*/ 	.word	0x00009a60
        /*096c*/ 	.word	0x00000000
        /*0970*/ 	.word	0x00000080
        /*0974*/ 	.short	0x010a
        /*0976*/ 	.byte	0xff
	.zero		1


	//   ....[135]....
        /*0978*/ 	.word	0x00009ab0
        /*097c*/ 	.word	0x00000000
        /*0980*/ 	.word	0x000000a0
        /*0984*/ 	.short	0x010a
        /*0986*/ 	.byte	0xff
	.zero		1


	//   ....[136]....
        /*0988*/ 	.word	0x00009b00
        /*098c*/ 	.word	0x00000002
        /*0990*/ 	.word	0x00000050
        /*0994*/ 	.short	0x010a
        /*0996*/ 	.byte	0xff
	.zero		1


	//   ....[137]....
        /*0998*/ 	.word	0x00009b50
        /*099c*/ 	.word	0x00000071
        /*09a0*/ 	.word	0x000000c0
        /*09a4*/ 	.short	0x010a
        /*09a6*/ 	.byte	0xff
	.zero		1


	//   ....[138]....
        /*09a8*/ 	.word	0x00009ba0
        /*09ac*/ 	.word	0x00000000
        /*09b0*/ 	.word	0x00000050
        /*09b4*/ 	.short	0x010a
        /*09b6*/ 	.byte	0xff
	.zero		1


	//   ....[139]....
        /*09b8*/ 	.word	0x00009bf0
        /*09bc*/ 	.word	0x00000000
        /*09c0*/ 	.word	0x00000050
        /*09c4*/ 	.short	0x010a
        /*09c6*/ 	.byte	0xff
	.zero		1


	//   ....[140]....
        /*09c8*/ 	.word	0x00009c40
        /*09cc*/ 	.word	0x00000000
        /*09d0*/ 	.word	0x00000050
        /*09d4*/ 	.short	0x010a
        /*09d6*/ 	.byte	0xff
	.zero		1


	//----- nvinfo : EIATTR_NUM_MBARRIERS
	.align		4
.L_48:
        /*09d8*/ 	.byte	0x03, 0x38
        /*09da*/ 	.short	0x0024


	//----- nvinfo : EIATTR_EXIT_INSTR_OFFSETS
	.align		4
        /*09dc*/ 	.byte	0x04, 0x1c
        /*09de*/ 	.short	(.L_50 - .L_49)


	//   ....[0]....
.L_49:
        /*09e0*/ 	.word	0x000025b0


	//   ....[1]....
        /*09e4*/ 	.word	0x00002aa0


	//   ....[2]....
        /*09e8*/ 	.word	0x00002b00


	//   ....[3]....
        /*09ec*/ 	.word	0x00003a50


	//   ....[4]....
        /*09f0*/ 	.word	0x00004a80


	//   ....[5]....
        /*09f4*/ 	.word	0x00004ac0


	//   ....[6]....
        /*09f8*/ 	.word	0x00009080


	//----- nvinfo : EIATTR_MAX_THREADS
	.align		4
.L_50:
        /*09fc*/ 	.byte	0x04, 0x05
        /*09fe*/ 	.short	(.L_52 - .L_51)
.L_51:
        /*0a00*/ 	.word	0x00000100
        /*0a04*/ 	.word	0x00000001
        /*0a08*/ 	.word	0x00000001


	//----- nvinfo : EIATTR_CRS_STACK_SIZE
	.align		4
.L_52:
        /*0a0c*/ 	.byte	0x04, 0x1e
        /*0a0e*/ 	.short	(.L_54 - .L_53)
.L_53:
        /*0a10*/ 	.word	0x00000000


	//----- nvinfo : EIATTR_CBANK_PARAM_SIZE
	.align		4
.L_54:
        /*0a14*/ 	.byte	0x03, 0x19
        /*0a16*/ 	.short	0x0800


	//----- nvinfo : EIATTR_PARAM_CBANK
	.align		4
        /*0a18*/ 	.byte	0x04, 0x0a
        /*0a1a*/ 	.short	(.L_56 - .L_55)
	.align		4
.L_55:
        /*0a1c*/ 	.word	index@(.nv.constant0._ZN7cutlass13device_kernelINS_4gemm6kernel13GemmUniversalIN4cute5tupleIJiiiiEEENS1_10collective13CollectiveMmaINS1_35MainloopSm100TmaUmmaWarpSpecializedILi5ELi2ELi4ENS5_IJNS4_1CILi1EEESB_SB_EEEEENS5_IJNSA_ILi64EEENSA_ILi256EEENSA_ILi128EEEEEENS_12float_e5m2_tENS5_IJSB_llEEENS_12float_e4m3_tENS5_IJlSB_lEEENS4_8TiledMMAINS4_8MMA_AtomIJNS4_10MMA_TraitsINS4_19SM100_MMA_F8F6F4_SSEJSI_SK_fSE_SF_NS4_17integral_constantINS4_4UMMA5MajorELSS_1EEENSQ_ISS_LSS_0EEENSQ_INSR_7ScaleInELSV_0EEESW_EEEEEENS4_6LayoutISC_NS5_IJNSA_ILi0EEES10_S10_EEEEENS5_IJNS4_10UnderscoreES13_S13_EEEEENS4_13SM90_TMA_LOADENS4_14ComposedLayoutINS4_7SwizzleILi2ELi4ELi3EEENS4_18smem_ptr_flag_bitsILi8EEENSZ_INS5_IJSE_NSA_ILi8EEEEEENS5_IJSB_SE_EEEEEEEvNS4_8identityES16_NS17_INS18_ILi3ELi4ELi3EEES1B_NSZ_INS5_IJS1C_SG_EEENS5_IJSG_SB_EEEEEEEvS1H_EENS_8epilogue10collective18CollectiveEpilogueINS1O_23Sm100TmaWarpSpecializedILi4ELi2ELi32ELb0ELb0EEEJSH_NS5_IJNSZ_ISE_SB_EES1T_EEESI_SL_SI_SL_NS1O_6fusion15FusionCallbacksIS1S_NS1V_17LinearCombinationISI_fSI_fLNS_15FloatRoundStyleE2EEESH_S1U_JEEENS4_5SM1004TMEM4LOAD26SM100_TMEM_LOAD_16dp32b32xES16_NS17_IS19_S1B_NSZ_INS5_IJS1C_SE_EEENS5_IJSE_SB_EEEEEEENS4_39AutoVectorizingCopyWithAssumedAlignmentILi128EEENS4_14SM90_TMA_STOREES28_S2A_S2A_EEEvvEEEEvNT_6ParamsE)
        /*0a20*/ 	.short	0x0380
        /*0a22*/ 	.short	0x0800


	//----- nvinfo : EIATTR_SW_WAR
	.align		4
.L_56:
        /*0a24*/ 	.byte	0x04, 0x36
        /*0a26*/ 	.short	(.L_58 - .L_57)
.L_57:
        /*0a28*/ 	.word	0x00000008
.L_58:


//--------------------- .nv.callgraph             --------------------------
	.section	.nv.callgraph,"",@"SHT_CUDA_CALLGRAPH"
	.align	4
	.sectionentsize	8
	.align		4
        /*0000*/ 	.word	0x00000000
	.align		4
        /*0004*/ 	.word	0xffffffff
	.align		4
        /*0008*/ 	.word	index@(_ZN7cutlass13device_kernelINS_4gemm6kernel13GemmUniversalIN4cute5tupleIJiiiiEEENS1_10collective13CollectiveMmaINS1_35MainloopSm100TmaUmmaWarpSpecializedILi5ELi2ELi4ENS5_IJNS4_1CILi1EEESB_SB_EEEEENS5_IJNSA_ILi64EEENSA_ILi256EEENSA_ILi128EEEEEENS_12float_e5m2_tENS5_IJSB_llEEENS_12float_e4m3_tENS5_IJlSB_lEEENS4_8TiledMMAINS4_8MMA_AtomIJNS4_10MMA_TraitsINS4_19SM100_MMA_F8F6F4_SSEJSI_SK_fSE_SF_NS4_17integral_constantINS4_4UMMA5MajorELSS_1EEENSQ_ISS_LSS_0EEENSQ_INSR_7ScaleInELSV_0EEESW_EEEEEENS4_6LayoutISC_NS5_IJNSA_ILi0EEES10_S10_EEEEENS5_IJNS4_10UnderscoreES13_S13_EEEEENS4_13SM90_TMA_LOADENS4_14ComposedLayoutINS4_7SwizzleILi2ELi4ELi3EEENS4_18smem_ptr_flag_bitsILi8EEENSZ_INS5_IJSE_NSA_ILi8EEEEEENS5_IJSB_SE_EEEEEEEvNS4_8identityES16_NS17_INS18_ILi3ELi4ELi3EEES1B_NSZ_INS5_IJS1C_SG_EEENS5_IJSG_SB_EEEEEEEvS1H_EENS_8epilogue10collective18CollectiveEpilogueINS1O_23Sm100TmaWarpSpecializedILi4ELi2ELi32ELb0ELb0EEEJSH_NS5_IJNSZ_ISE_SB_EES1T_EEESI_SL_SI_SL_NS1O_6fusion15FusionCallbacksIS1S_NS1V_17LinearCombinationISI_fSI_fLNS_15FloatRoundStyleE2EEESH_S1U_JEEENS4_5SM1004TMEM4LOAD26SM100_TMEM_LOAD_16dp32b32xES16_NS17_IS19_S1B_NSZ_INS5_IJS1C_SE_EEENS5_IJSE_SB_EEEEEEENS4_39AutoVectorizingCopyWithAssumedAlignmentILi128EEENS4_14SM90_TMA_STOREES28_S2A_S2A_EEEvvEEEEvNT_6ParamsE)
	.align		4
        /*000c*/ 	.word	index@(__assertfail)
	.align		4
        /*0010*/ 	.word	0x00000000
	.align		4
        /*0014*/ 	.word	0xfffffffe
	.align		4
        /*0018*/ 	.word	0x00000000
	.align		4
        /*001c*/ 	.word	0xfffffffd
	.align		4
        /*0020*/ 	.word	0x00000000
	.align		4
        /*0024*/ 	.word	0xfffffffc


//--------------------- .nv.constant4             --------------------------
	.section	.nv.constant4,"a",@progbits
	.align	8
	.align		8
.nv.constant4:
        /*0000*/ 	.dword	__assertfail
	.align		8
        /*0008*/ 	.dword	__unnamed_1
	.align		8
        /*0010*/ 	.dword	__unnamed_2
	.align		8
        /*0018*/ 	.dword	__unnamed_3
	.align		8
        /*0020*/ 	.dword	_ZN40_INTERNAL_c4eafaa8_4_k_cu_e33e56b1_286104cuda3std3__45__cpo5beginE
	.align		8
        /*0028*/ 	.dword	_ZN40_INTERNAL_c4eafaa8_4_k_cu_e33e56b1_286104cuda3std3__45__cpo3endE
	.align		8
        /*0030*/ 	.dword	_ZN40_INTERNAL_c4eafaa8_4_k_cu_e33e56b1_286104cuda3std3__45__cpo6cbeginE
	.align		8
        /*0038*/ 	.dword	_ZN40_INTERNAL_c4eafaa8_4_k_cu_e33e56b1_286104cuda3std3__45__cpo4cendE
	.align		8
        /*0040*/ 	.dword	_ZN40_INTERNAL_c4eafaa8_4_k_cu_e33e56b1_286104cuda3std3__442_GLOBAL__N__c4eafaa8_4_k_cu_e33e56b1_286106ignoreE
	.align		8
        /*0048*/ 	.dword	_ZN40_INTERNAL_c4eafaa8_4_k_cu_e33e56b1_286104cuda3std3__419piecewise_constructE
	.align		8
        /*0050*/ 	.dword	_ZN40_INTERNAL_c4eafaa8_4_k_cu_e33e56b1_286104cuda3std3__48in_placeE
	.align		8
        /*0058*/ 	.dword	_ZN40_INTERNAL_c4eafaa8_4_k_cu_e33e56b1_286104cuda3std6ranges3__45__cpo4swapE
	.align		8
        /*0060*/ 	.dword	_ZN40_INTERNAL_c4eafaa8_4_k_cu_e33e56b1_286104cuda3std6ranges3__45__cpo9iter_moveE
	.align		8
        /*0068*/ 	.dword	_ZN40_INTERNAL_c4eafaa8_4_k_cu_e33e56b1_286104cute7productE
	.align		8
        /*0070*/ 	.dword	_ZN40_INTERNAL_c4eafaa8_4_k_cu_e33e56b1_286104cute1_E
	.align		8
        /*0078*/ 	.dword	$str$25
	.align		8
        /*0080*/ 	.dword	$str$26
	.align		8
        /*0088*/ 	.dword	$str$27
	.align		8
        /*0090*/ 	.dword	$str$28


//--------------------- .text._ZN7cutlass13device_kernelINS_4gemm6kernel13GemmUniversalIN4cute5tupleIJiiiiEEENS1_10collective13CollectiveMmaINS1_35MainloopSm100TmaUmmaWarpSpecializedILi5ELi2ELi4ENS5_IJNS4_1CILi1EEESB_SB_EEEEENS5_IJNSA_ILi64EEENSA_ILi256EEENSA_ILi128EEEEEENS_12float_e5m2_tENS5_IJSB_llEEENS_12float_e4m3_tENS5_IJlSB_lEEENS4_8TiledMMAINS4_8MMA_AtomIJNS4_10MMA_TraitsINS4_19SM100_MMA_F8F6F4_SSEJSI_SK_fSE_SF_NS4_17integral_constantINS4_4UMMA5MajorELSS_1EEENSQ_ISS_LSS_0EEENSQ_INSR_7ScaleInELSV_0EEESW_EEEEEENS4_6LayoutISC_NS5_IJNSA_ILi0EEES10_S10_EEEEENS5_IJNS4_10UnderscoreES13_S13_EEEEENS4_13SM90_TMA_LOADENS4_14ComposedLayoutINS4_7SwizzleILi2ELi4ELi3EEENS4_18smem_ptr_flag_bitsILi8EEENSZ_INS5_IJSE_NSA_ILi8EEEEEENS5_IJSB_SE_EEEEEEEvNS4_8identityES16_NS17_INS18_ILi3ELi4ELi3EEES1B_NSZ_INS5_IJS1C_SG_EEENS5_IJSG_SB_EEEEEEEvS1H_EENS_8epilogue10collective18CollectiveEpilogueINS1O_23Sm100TmaWarpSpecializedILi4ELi2ELi32ELb0ELb0EEEJSH_NS5_IJNSZ_ISE_SB_EES1T_EEESI_SL_SI_SL_NS1O_6fusion15FusionCallbacksIS1S_NS1V_17LinearCombinationISI_fSI_fLNS_15FloatRoundStyleE2EEESH_S1U_JEEENS4_5SM1004TMEM4LOAD26SM100_TMEM_LOAD_16dp32b32xES16_NS17_IS19_S1B_NSZ_INS5_IJS1C_SE_EEENS5_IJSE_SB_EEEEEEENS4_39AutoVectorizingCopyWithAssumedAlignmentILi128EEENS4_14SM90_TMA_STOREES28_S2A_S2A_EEEvvEEEEvNT_6ParamsE --------------------------
	.section	.text._ZN7cutlass13device_kernelINS_4gemm6kernel13GemmUniversalIN4cute5tupleIJiiiiEEENS1_10collective13CollectiveMmaINS1_35MainloopSm100TmaUmmaWarpSpecializedILi5ELi2ELi4ENS5_IJNS4_1CILi1EEESB_SB_EEEEENS5_IJNSA_ILi64EEENSA_ILi256EEENSA_ILi128EEEEEENS_12float_e5m2_tENS5_IJSB_llEEENS_12float_e4m3_tENS5_IJlSB_lEEENS4_8TiledMMAINS4_8MMA_AtomIJNS4_10MMA_TraitsINS4_19SM100_MMA_F8F6F4_SSEJSI_SK_fSE_SF_NS4_17integral_constantINS4_4UMMA5MajorELSS_1EEENSQ_ISS_LSS_0EEENSQ_INSR_7ScaleInELSV_0EEESW_EEEEEENS4_6LayoutISC_NS5_IJNSA_ILi0EEES10_S10_EEEEENS5_IJNS4_10UnderscoreES13_S13_EEEEENS4_13SM90_TMA_LOADENS4_14ComposedLayoutINS4_7SwizzleILi2ELi4ELi3EEENS4_18smem_ptr_flag_bitsILi8EEENSZ_INS5_IJSE_NSA_ILi8EEEEEENS5_IJSB_SE_EEEEEEEvNS4_8identityES16_NS17_INS18_ILi3ELi4ELi3EEES1B_NSZ_INS5_IJS1C_SG_EEENS5_IJSG_SB_EEEEEEEvS1H_EENS_8epilogue10collective18CollectiveEpilogueINS1O_23Sm100TmaWarpSpecializedILi4ELi2ELi32ELb0ELb0EEEJSH_NS5_IJNSZ_ISE_SB_EES1T_EEESI_SL_SI_SL_NS1O_6fusion15FusionCallbacksIS1S_NS1V_17LinearCombinationISI_fSI_fLNS_15FloatRoundStyleE2EEESH_S1U_JEEENS4_5SM1004TMEM4LOAD26SM100_TMEM_LOAD_16dp32b32xES16_NS17_IS19_S1B_NSZ_INS5_IJS1C_SE_EEENS5_IJSE_SB_EEEEEEENS4_39AutoVectorizingCopyWithAssumedAlignmentILi128EEENS4_14SM90_TMA_STOREES28_S2A_S2A_EEEvvEEEEvNT_6ParamsE,"ax",@progbits
	.align	128
.text._ZN7cutlass13device_kernelINS_4gemm6kernel13GemmUniversalIN4cute5tupleIJiiiiEEENS1_10collective13CollectiveMmaINS1_35MainloopSm100TmaUmmaWarpSpecializedILi5ELi2ELi4ENS5_IJNS4_1CILi1EEESB_SB_EEEEENS5_IJNSA_ILi64EEENSA_ILi256EEENSA_ILi128EEEEEENS_12float_e5m2_tENS5_IJSB_llEEENS_12float_e4m3_tENS5_IJlSB_lEEENS4_8TiledMMAINS4_8MMA_AtomIJNS4_10MMA_TraitsINS4_19SM100_MMA_F8F6F4_SSEJSI_SK_fSE_SF_NS4_17integral_constantINS4_4UMMA5MajorELSS_1EEENSQ_ISS_LSS_0EEENSQ_INSR_7ScaleInELSV_0EEESW_EEEEEENS4_6LayoutISC_NS5_IJNSA_ILi0EEES10_S10_EEEEENS5_IJNS4_10UnderscoreES13_S13_EEEEENS4_13SM90_TMA_LOADENS4_14ComposedLayoutINS4_7SwizzleILi2ELi4ELi3EEENS4_18smem_ptr_flag_bitsILi8EEENSZ_INS5_IJSE_NSA_ILi8EEEEEENS5_IJSB_SE_EEEEEEEvNS4_8identityES16_NS17_INS18_ILi3ELi4ELi3EEES1B_NSZ_INS5_IJS1C_SG_EEENS5_IJSG_SB_EEEEEEEvS1H_EENS_8epilogue10collective18CollectiveEpilogueINS1O_23Sm100TmaWarpSpecializedILi4ELi2ELi32ELb0ELb0EEEJSH_NS5_IJNSZ_ISE_SB_EES1T_EEESI_SL_SI_SL_NS1O_6fusion15FusionCallbacksIS1S_NS1V_17LinearCombinationISI_fSI_fLNS_15FloatRoundStyleE2EEESH_S1U_JEEENS4_5SM1004TMEM4LOAD26SM100_TMEM_LOAD_16dp32b32xES16_NS17_IS19_S1B_NSZ_INS5_IJS1C_SE_EEENS5_IJSE_SB_EEEEEEENS4_39AutoVectorizingCopyWithAssumedAlignmentILi128EEENS4_14SM90_TMA_STOREES28_S2A_S2A_EEEvvEEEEvNT_6ParamsE:
        .type           _ZN7cutlass13device_kernelINS_4gemm6kernel13GemmUniversalIN4cute5tupleIJiiiiEEENS1_10collective13CollectiveMmaINS1_35MainloopSm100TmaUmmaWarpSpecializedILi5ELi2ELi4ENS5_IJNS4_1CILi1EEESB_SB_EEEEENS5_IJNSA_ILi64EEENSA_ILi256EEENSA_ILi128EEEEEENS_12float_e5m2_tENS5_IJSB_llEEENS_12float_e4m3_tENS5_IJlSB_lEEENS4_8TiledMMAINS4_8MMA_AtomIJNS4_10MMA_TraitsINS4_19SM100_MMA_F8F6F4_SSEJSI_SK_fSE_SF_NS4_17integral_constantINS4_4UMMA5MajorELSS_1EEENSQ_ISS_LSS_0EEENSQ_INSR_7ScaleInELSV_0EEESW_EEEEEENS4_6LayoutISC_NS5_IJNSA_ILi0EEES10_S10_EEEEENS5_IJNS4_10UnderscoreES13_S13_EEEEENS4_13SM90_TMA_LOADENS4_14ComposedLayoutINS4_7SwizzleILi2ELi4ELi3EEENS4_18smem_ptr_flag_bitsILi8EEENSZ_INS5_IJSE_NSA_ILi8EEEEEENS5_IJSB_SE_EEEEEEEvNS4_8identityES16_NS17_INS18_ILi3ELi4ELi3EEES1B_NSZ_INS5_IJS1C_SG_EEENS5_IJSG_SB_EEEEEEEvS1H_EENS_8epilogue10collective18CollectiveEpilogueINS1O_23Sm100TmaWarpSpecializedILi4ELi2ELi32ELb0ELb0EEEJSH_NS5_IJNSZ_ISE_SB_EES1T_EEESI_SL_SI_SL_NS1O_6fusion15FusionCallbacksIS1S_NS1V_17LinearCombinationISI_fSI_fLNS_15FloatRoundStyleE2EEESH_S1U_JEEENS4_5SM1004TMEM4LOAD26SM100_TMEM_LOAD_16dp32b32xES16_NS17_IS19_S1B_NSZ_INS5_IJS1C_SE_EEENS5_IJSE_SB_EEEEEEENS4_39AutoVectorizingCopyWithAssumedAlignmentILi128EEENS4_14SM90_TMA_STOREES28_S2A_S2A_EEEvvEEEEvNT_6ParamsE,@function
        .size           _ZN7cutlass13device_kernelINS_4gemm6kernel13GemmUniversalIN4cute5tupleIJiiiiEEENS1_10collective13CollectiveMmaINS1_35MainloopSm100TmaUmmaWarpSpecializedILi5ELi2ELi4ENS5_IJNS4_1CILi1EEESB_SB_EEEEENS5_IJNSA_ILi64EEENSA_ILi256EEENSA_ILi128EEEEEENS_12float_e5m2_tENS5_IJSB_llEEENS_12float_e4m3_tENS5_IJlSB_lEEENS4_8TiledMMAINS4_8MMA_AtomIJNS4_10MMA_TraitsINS4_19SM100_MMA_F8F6F4_SSEJSI_SK_fSE_SF_NS4_17integral_constantINS4_4UMMA5MajorELSS_1EEENSQ_ISS_LSS_0EEENSQ_INSR_7ScaleInELSV_0EEESW_EEEEEENS4_6LayoutISC_NS5_IJNSA_ILi0EEES10_S10_EEEEENS5_IJNS4_10UnderscoreES13_S13_EEEEENS4_13SM90_TMA_LOADENS4_14ComposedLayoutINS4_7SwizzleILi2ELi4ELi3EEENS4_18smem_ptr_flag_bitsILi8EEENSZ_INS5_IJSE_NSA_ILi8EEEEEENS5_IJSB_SE_EEEEEEEvNS4_8identityES16_NS17_INS18_ILi3ELi4ELi3EEES1B_NSZ_INS5_IJS1C_SG_EEENS5_IJSG_SB_EEEEEEEvS1H_EENS_8epilogue10collective18CollectiveEpilogueINS1O_23Sm100TmaWarpSpecializedILi4ELi2ELi32ELb0ELb0EEEJSH_NS5_IJNSZ_ISE_SB_EES1T_EEESI_SL_SI_SL_NS1O_6fusion15FusionCallbacksIS1S_NS1V_17LinearCombinationISI_fSI_fLNS_15FloatRoundStyleE2EEESH_S1U_JEEENS4_5SM1004TMEM4LOAD26SM100_TMEM_LOAD_16dp32b32xES16_NS17_IS19_S1B_NSZ_INS5_IJS1C_SE_EEENS5_IJSE_SB_EEEEEEENS4_39AutoVectorizingCopyWithAssumedAlignmentILi128EEENS4_14SM90_TMA_STOREES28_S2A_S2A_EEEvvEEEEvNT_6ParamsE,(.L_x_173 - _ZN7cutlass13device_kernelINS_4gemm6kernel13GemmUniversalIN4cute5tupleIJiiiiEEENS1_10collective13CollectiveMmaINS1_35MainloopSm100TmaUmmaWarpSpecializedILi5ELi2ELi4ENS5_IJNS4_1CILi1EEESB_SB_EEEEENS5_IJNSA_ILi64EEENSA_ILi256EEENSA_ILi128EEEEEENS_12float_e5m2_tENS5_IJSB_llEEENS_12float_e4m3_tENS5_IJlSB_lEEENS4_8TiledMMAINS4_8MMA_AtomIJNS4_10MMA_TraitsINS4_19SM100_MMA_F8F6F4_SSEJSI_SK_fSE_SF_NS4_17integral_constantINS4_4UMMA5MajorELSS_1EEENSQ_ISS_LSS_0EEENSQ_INSR_7ScaleInELSV_0EEESW_EEEEEENS4_6LayoutISC_NS5_IJNSA_ILi0EEES10_S10_EEEEENS5_IJNS4_10UnderscoreES13_S13_EEEEENS4_13SM90_TMA_LOADENS4_14ComposedLayoutINS4_7SwizzleILi2ELi4ELi3EEENS4_18smem_ptr_flag_bitsILi8EEENSZ_INS5_IJSE_NSA_ILi8EEEEEENS5_IJSB_SE_EEEEEEEvNS4_8identityES16_NS17_INS18_ILi3ELi4ELi3EEES1B_NSZ_INS5_IJS1C_SG_EEENS5_IJSG_SB_EEEEEEEvS1H_EENS_8epilogue10collective18CollectiveEpilogueINS1O_23Sm100TmaWarpSpecializedILi4ELi2ELi32ELb0ELb0EEEJSH_NS5_IJNSZ_ISE_SB_EES1T_EEESI_SL_SI_SL_NS1O_6fusion15FusionCallbacksIS1S_NS1V_17LinearCombinationISI_fSI_fLNS_15FloatRoundStyleE2EEESH_S1U_JEEENS4_5SM1004TMEM4LOAD26SM100_TMEM_LOAD_16dp32b32xES16_NS17_IS19_S1B_NSZ_INS5_IJS1C_SE_EEENS5_IJSE_SB_EEEEEEENS4_39AutoVectorizingCopyWithAssumedAlignmentILi128EEENS4_14SM90_TMA_STOREES28_S2A_S2A_EEEvvEEEEvNT_6ParamsE)
        .other          _ZN7cutlass13device_kernelINS_4gemm6kernel13GemmUniversalIN4cute5tupleIJiiiiEEENS1_10collective13CollectiveMmaINS1_35MainloopSm100TmaUmmaWarpSpecializedILi5ELi2ELi4ENS5_IJNS4_1CILi1EEESB_SB_EEEEENS5_IJNSA_ILi64EEENSA_ILi256EEENSA_ILi128EEEEEENS_12float_e5m2_tENS5_IJSB_llEEENS_12float_e4m3_tENS5_IJlSB_lEEENS4_8TiledMMAINS4_8MMA_AtomIJNS4_10MMA_TraitsINS4_19SM100_MMA_F8F6F4_SSEJSI_SK_fSE_SF_NS4_17integral_constantINS4_4UMMA5MajorELSS_1EEENSQ_ISS_LSS_0EEENSQ_INSR_7ScaleInELSV_0EEESW_EEEEEENS4_6LayoutISC_NS5_IJNSA_ILi0EEES10_S10_EEEEENS5_IJNS4_10UnderscoreES13_S13_EEEEENS4_13SM90_TMA_LOADENS4_14ComposedLayoutINS4_7SwizzleILi2ELi4ELi3EEENS4_18smem_ptr_flag_bitsILi8EEENSZ_INS5_IJSE_NSA_ILi8EEEEEENS5_IJSB_SE_EEEEEEEvNS4_8identityES16_NS17_INS18_ILi3ELi4ELi3EEES1B_NSZ_INS5_IJS1C_SG_EEENS5_IJSG_SB_EEEEEEEvS1H_EENS_8epilogue10collective18CollectiveEpilogueINS1O_23Sm100TmaWarpSpecializedILi4ELi2ELi32ELb0ELb0EEEJSH_NS5_IJNSZ_ISE_SB_EES1T_EEESI_SL_SI_SL_NS1O_6fusion15FusionCallbacksIS1S_NS1V_17LinearCombinationISI_fSI_fLNS_15FloatRoundStyleE2EEESH_S1U_JEEENS4_5SM1004TMEM4LOAD26SM100_TMEM_LOAD_16dp32b32xES16_NS17_IS19_S1B_NSZ_INS5_IJS1C_SE_EEENS5_IJSE_SB_EEEEEEENS4_39AutoVectorizingCopyWithAssumedAlignmentILi128EEENS4_14SM90_TMA_STOREES28_S2A_S2A_EEEvvEEEEvNT_6ParamsE,@"STO_CUDA_ENTRY STV_DEFAULT"
_ZN7cutlass13device_kernelINS_4gemm6kernel13GemmUniversalIN4cute5tupleIJiiiiEEENS1_10collective13CollectiveMmaINS1_35MainloopSm100TmaUmmaWarpSpecializedILi5ELi2ELi4ENS5_IJNS4_1CILi1EEESB_SB_EEEEENS5_IJNSA_ILi64EEENSA_ILi256EEENSA_ILi128EEEEEENS_12float_e5m2_tENS5_IJSB_llEEENS_12float_e4m3_tENS5_IJlSB_lEEENS4_8TiledMMAINS4_8MMA_AtomIJNS4_10MMA_TraitsINS4_19SM100_MMA_F8F6F4_SSEJSI_SK_fSE_SF_NS4_17integral_constantINS4_4UMMA5MajorELSS_1EEENSQ_ISS_LSS_0EEENSQ_INSR_7ScaleInELSV_0EEESW_EEEEEENS4_6LayoutISC_NS5_IJNSA_ILi0EEES10_S10_EEEEENS5_IJNS4_10UnderscoreES13_S13_EEEEENS4_13SM90_TMA_LOADENS4_14ComposedLayoutINS4_7SwizzleILi2ELi4ELi3EEENS4_18smem_ptr_flag_bitsILi8EEENSZ_INS5_IJSE_NSA_ILi8EEEEEENS5_IJSB_SE_EEEEEEEvNS4_8identityES16_NS17_INS18_ILi3ELi4ELi3EEES1B_NSZ_INS5_IJS1C_SG_EEENS5_IJSG_SB_EEEEEEEvS1H_EENS_8epilogue10collective18CollectiveEpilogueINS1O_23Sm100TmaWarpSpecializedILi4ELi2ELi32ELb0ELb0EEEJSH_NS5_IJNSZ_ISE_SB_EES1T_EEESI_SL_SI_SL_NS1O_6fusion15FusionCallbacksIS1S_NS1V_17LinearCombinationISI_fSI_fLNS_15FloatRoundStyleE2EEESH_S1U_JEEENS4_5SM1004TMEM4LOAD26SM100_TMEM_LOAD_16dp32b32xES16_NS17_IS19_S1B_NSZ_INS5_IJS1C_SE_EEENS5_IJSE_SB_EEEEEEENS4_39AutoVectorizingCopyWithAssumedAlignmentILi128EEENS4_14SM90_TMA_STOREES28_S2A_S2A_EEEvvEEEEvNT_6ParamsE:
[----:B------:R-:W1:Y:S01]  /*0000*/  LDC R1, c[0x0][0x37c] ;  /* 0x0000df00ff017b82 */ /* 0x000e620000000800 */
[----:B------:R-:W2:Y:S01]  /*0010*/  S2R R108, SR_TID.X ;  /* 0x00000000006c7919 */ /* 0x000ea20000002100 */
[----:B------:R-:W3:Y:S01]  /*0020*/  LDCU.64 UR4, c[0x0][0x890] ;  /* 0x00011200ff0477ac */ /* 0x000ee20008000a00 */
[----:B------:R-:W-:Y:S02]  /*0030*/  PRMT R96, RZ, 0x7610, R96 ;  /* 0x00007610ff607816 */ /* 0x000fe40000000060 */
[----:B------:R-:W-:Y:S01]  /*0040*/  ELECT P5, URZ, PT ;  /* 0x0000000000ff782f */ /* 0x000fe200038a0000 */
[----:B------:R-:W4:Y:S01]  /*0050*/  LDCU.64 UR46, c[0x0][0x358] ;  /* 0x00006b00ff2e77ac */ /* 0x000f220008000a00 */
[----:B---3--:R-:W-:-:S04]  /*0060*/  UISETP.NE.U32.AND UP0, UPT, UR4, URZ, UPT ;  /* 0x000000ff0400728c */ /* 0x008fc8000bf05070 */
[----:B------:R-:W-:Y:S01]  /*0070*/  UISETP.NE.AND.EX UP0, UPT, UR5, URZ, UPT, UP0 ;  /* 0x000000ff0500728c */ /* 0x000fe2000bf05300 */
[----:B--2---:R-:W-:-:S05]  /*0080*/  SHF.R.U32.HI R101, RZ, 0x5, R108 ;  /* 0x00000005ff657819 */ /* 0x004fca000001166c */
[----:B------:R-:W2:Y:S02]  /*0090*/  SHFL.IDX PT, R0, R101, RZ, 0x1f ;  /* 0x00001fff65007589 */ /* 0x000ea400000e0000 */
[----:B--2---:R-:W-:Y:S01]  /*00a0*/  R2UR UR8, R0 ;  /* 0x00000000000872ca */ /* 0x004fe200000e0000 */
[----:B-1--4-:R-:W-:-:S14]  /*00b0*/  BRA.U UP0, `(.L_x_0) ;  /* 0x00000001002c7547 */ /* 0x012fdc000b800000 */
[----:B------:R-:W1:Y:S02]  /*00c0*/  LDCU.64 UR6, c[0x0][0x888] ;  /* 0x00011100ff0677ac */ /* 0x000e640008000a00 */
[----:B-1----:R-:W-:-:S04]  /*00d0*/  UISETP.NE.U32.AND UP0, UPT, UR6, URZ, UPT ;  /* 0x000000ff0600728c */ /* 0x002fc8000bf05070 */
[----:B------:R-:W-:-:S09]  /*00e0*/  UISETP.NE.AND.EX UP0, UPT, UR7, URZ, UPT, UP0 ;  /* 0x000000ff0700728c */ /* 0x000fd2000bf05300 */
[----:B------:R-:W-:Y:S05]  /*00f0*/  BRA.U !UP0, `(.L_x_1) ;  /* 0x0000000108107547 */ /* 0x000fea000b800000 */
[----:B------:R-:W1:Y:S02]  /*0100*/  LDC.64 R2, c[0x0][0x888] ;  /* 0x00022200ff027b82 */ /* 0x000e640000000a00 */
[----:B-1----:R1:W5:Y:S01]  /*0110*/  LDG.E R49, desc[UR46][R2.64] ;  /* 0x0000002e02317981 */ /* 0x002362000c1e1900 */
[----:B------:R-:W-:Y:S01]  /*0120*/  HFMA2 R96, -RZ, RZ, 0, 5.9604644775390625e-08 ;  /* 0x00000001ff607431 */ /* 0x000fe200000001ff */
[----:B------:R-:W-:Y:S05]  /*0130*/  BRA `(.L_x_0) ;  /* 0x00000000000c7947 */ /* 0x000fea0003800000 */
.L_x_1:
[----:B------:R-:W1:Y:S01]  /*0140*/  LDCU UR6, c[0x0][0x880] ;  /* 0x00011000ff0677ac */ /* 0x000e620008000800 */
[----:B------:R-:W-:Y:S01]  /*0150*/  HFMA2 R96, -RZ, RZ, 0, 5.9604644775390625e-08 ;  /* 0x00000001ff607431 */ /* 0x000fe200000001ff */
[----:B-1----:R-:W-:-:S07]  /*0160*/  MOV R49, UR6 ;  /* 0x0000000600317c02 */ /* 0x002fce0008000f00 */
.L_x_0:
[----:B------:R-:W2:Y:S02]  /*0170*/  LDCU.64 UR6, c[0x0][0x8b0] ;  /* 0x00011600ff0677ac */ /* 0x000ea40008000a00 */
[----:B--2---:R-:W-:-:S04]  /*0180*/  UISETP.NE.U32.AND UP0, UPT, UR6, URZ, UPT ;  /* 0x000000ff0600728c */ /* 0x004fc8000bf05070 */
[----:B------:R-:W-:-:S09]  /*0190*/  UISETP.NE.AND.EX UP0, UPT, UR7, URZ, UPT, UP0 ;  /* 0x000000ff0700728c */ /* 0x000fd2000bf05300 */
[----:B------:R-:W-:Y:S05]  /*01a0*/  BRA.U UP0, `(.L_x_2) ;  /* 0x0000000100247547 */ /* 0x000fea000b800000 */
[----:B------:R-:W2:Y:S02]  /*01b0*/  LDCU.64 UR6, c[0x0][0x8a8] ;  /* 0x00011500ff0677ac */ /* 0x000ea40008000a00 */
[----:B--2---:R-:W-:-:S04]  /*01c0*/  UISETP.NE.U32.AND UP0, UPT, UR6, URZ, UPT ;  /* 0x000000ff0600728c */ /* 0x004fc8000bf05070 */
[----:B------:R-:W-:-:S09]  /*01d0*/  UISETP.NE.AND.EX UP0, UPT, UR7, URZ, UPT, UP0 ;  /* 0x000000ff0700728c */ /* 0x000fd2000bf05300 */
[----:B------:R-:W-:Y:S05]  /*01e0*/  BRA.U !UP0, `(.L_x_3) ;  /* 0x00000001080c7547 */ /* 0x000fea000b800000 */
[----:B-1----:R-:W1:Y:S02]  /*01f0*/  LDC.64 R2, c[0x0][0x8a8] ;  /* 0x00022a00ff027b82 */ /* 0x002e640000000a00 */
[----:B-1----:R2:W5:Y:S01]  /*0200*/  LDG.E R47, desc[UR46][R2.64] ;  /* 0x0000002e022f7981 */ /* 0x002562000c1e1900 */
[----:B------:R-:W-:Y:S05]  /*0210*/  BRA `(.L_x_2) ;  /* 0x0000000000087947 */ /* 0x000fea0003800000 */
.L_x_3:
[----:B------:R-:W2:Y:S02]  /*0220*/  LDCU UR6, c[0x0][0x8a0] ;  /* 0x00011400ff0677ac */ /* 0x000ea40008000800 */
[----:B--2---:R-:W-:Y:S02]  /*0230*/  MOV R47, UR6 ;  /* 0x00000006002f7c02 */ /* 0x004fe40008000f00 */
.L_x_2:
[----:B------:R-:W-:Y:S01]  /*0240*/  IMAD.U32 R0, RZ, RZ, UR8 ;  /* 0x00000008ff007e24 */ /* 0x000fe2000f8e00ff */
[----:B------:R-:W-:Y:S04]  /*0250*/  BSSY.RECONVERGENT B0, `(.L_x_4) ;  /* 0x000000c000007945 */ /* 0x000fe80003800200 */
[C---:B------:R-:W-:Y:S02]  /*0260*/  ISETP.NE.OR P1, PT, R0.reuse, 0x1, !P5 ;  /* 0x000000010000780c */ /* 0x040fe40006f25670 */
[----:B------:R-:W-:-:S11]  /*0270*/  ISETP.NE.OR P0, PT, R0, 0x3, !P5 ;  /* 0x000000030000780c */ /* 0x000fd60006f05670 */
[----:B------:R-:W-:Y:S05]  /*0280*/  @P1 BRA `(.L_x_5) ;  /* 0x0000000000201947 */ /* 0x000fea0003800000 */
[----:B------:R-:W3:Y:S02]  /*0290*/  LDCU.64 UR6, c[0x0][0x348] ;  /* 0x00006900ff0677ac */ /* 0x000ee40008000a00 */
[----:B---3--:R-:W-:Y:S02]  /*02a0*/  UIADD3 UR10, UP1, UPT, UR6, 0x80, URZ ;  /* 0x00000080060a7890 */ /* 0x008fe4000ff3e0ff */
[----:B------:R-:W-:Y:S02]  /*02b0*/  UIADD3 UR6, UP0, UPT, UR6, 0x180, URZ ;  /* 0x0000018006067890 */ /* 0x000fe4000ff1e0ff */
[----:B------:R-:W-:Y:S02]  /*02c0*/  UIADD3.X UR11, UPT, UPT, URZ, UR7, URZ, UP1, !UPT ;  /* 0x00000007ff0b7290 */ /* 0x000fe40008ffe4ff */
[----:B------:R-:W-:-:S07]  /*02d0*/  UIADD3.X UR7, UPT, UPT, URZ, UR7, URZ, UP0, !UPT ;  /* 0x00000007ff077290 */ /* 0x000fce00087fe4ff */
[----:B------:R3:W-:Y:S02]  /*02e0*/  UTMACCTL.PF [UR10] ;  /* 0x000000000a0079b9 */ /* 0x0007e40008040000 */
[----:B------:R3:W-:Y:S02]  /*02f0*/  UTMACCTL.PF [UR6] ;  /* 0x00000000060079b9 */ /* 0x0007e40008040000 */
[----:B---3--:R-:W-:Y:S01]  /*0300*/  NOP ;  /* 0x0000000000007918 */ /* 0x008fe20000000000 */
.L_x_5:
[----:B------:R-:W-:Y:S05]  /*0310*/  BSYNC.RECONVERGENT B0 ;  /* 0x0000000000007941 */ /* 0x000fea0003800200 */
.L_x_4:
[----:B------:R-:W-:Y:S04]  /*0320*/  BSSY.RECONVERGENT B0, `(.L_x_6) ;  /* 0x000000a000007945 */ /* 0x000fe80003800200 */
        /* <DEDUP_REMOVED lines=9> */
.L_x_7:
[----:B------:R-:W-:Y:S05]  /*03c0*/  BSYNC.RECONVERGENT B0 ;  /* 0x0000000000007941 */ /* 0x000fea0003800200 */
.L_x_6:
[----:B------:R-:W3:Y:S01]  /*03d0*/  LDCU.64 UR6, c[0x0][0x888] ;  /* 0x00011100ff0677ac */ /* 0x000ee20008000a00 */
[----:B------:R-:W-:Y:S02]  /*03e0*/  UISETP.EQ.U32.AND UP1, UPT, UR4, URZ, UPT ;  /* 0x000000ff0400728c */ /* 0x000fe4000bf22070 */
[----:B------:R-:W-:Y:S02]  /*03f0*/  UPLOP3.LUT UP2, UPT, UPT, UPT, UPT, 0x80, 0x8 ;  /* 0x000000000008789c */ /* 0x000fe40003f4f070 */
[----:B---3--:R-:W-:-:S04]  /*0400*/  UISETP.NE.U32.AND UP0, UPT, UR6, URZ, UPT ;  /* 0x000000ff0600728c */ /* 0x008fc8000bf05070 */
[----:B------:R-:W-:-:S04]  /*0410*/  UISETP.NE.AND.EX UP0, UPT, UR7, URZ, UPT, UP0 ;  /* 0x000000ff0700728c */ /* 0x000fc8000bf05300 */
[----:B------:R-:W-:-:S04]  /*0420*/  UISETP.EQ.OR.EX UP3, UPT, UR5, URZ, !UP0, UP1 ;  /* 0x000000ff0500728c */ /* 0x000fc8000c762710 */
[----:B------:R-:W-:-:S05]  /*0430*/  UP2UR UR50, UPR, URZ, 0x8 ;  /* 0x00000008ff327883 */ /* 0x000fca0008000000 */
[----:B------:R-:W-:Y:S07]  /*0440*/  BRA.U !UP3, `(.L_x_8) ;  /* 0x000000010b207547 */ /* 0x000fee000b800000 */
[----:B------:R-:W-:Y:S01]  /*0450*/  UISETP.NE.U32.AND UP2, UPT, UR4, URZ, UPT ;  /* 0x000000ff0400728c */ /* 0x000fe2000bf45070 */
[----:B-----5:R-:W-:Y:S01]  /*0460*/  FSETP.NEU.AND P0, PT, R49, RZ, PT ;  /* 0x000000ff3100720b */ /* 0x020fe20003f0d000 */
[----:B------:R-:W-:Y:S02]  /*0470*/  USEL UR4, URZ, 0xffffffff, UP0 ;  /* 0xffffffffff047887 */ /* 0x000fe40008000000 */
[----:B------:R-:W-:-:S10]  /*0480*/  UISETP.NE.AND.EX UP2, UPT, UR5, URZ, UPT, UP2 ;  /* 0x000000ff0500728c */ /* 0x000fd4000bf45320 */
[----:B------:R-:W-:Y:S01]  /*0490*/  VOTEU.ANY UP1, P0 ;  /* 0x0000000000ff7886 */ /* 0x000fe20000020100 */
[----:B------:R-:W-:-:S04]  /*04a0*/  @!UP2 USEL UR4, URZ, 0xffffffff, UP1 ;  /* 0xffffffffff04a887 */ /* 0x000fc80008800000 */
[----:B------:R-:W-:-:S04]  /*04b0*/  ULOP3.LUT UR4, UR4, 0x1, URZ, 0xc0, !UPT ;  /* 0x0000000104047892 */ /* 0x000fc8000f8ec0ff */
[----:B------:R-:W-:-:S11]  /*04c0*/  UISETP.NE.U32.AND UP2, UPT, UR4, 0x1, UPT ;  /* 0x000000010400788c */ /* 0x000fd6000bf45070 */
.L_x_8:
[----:B-12---:R-:W1:Y:S01]  /*04d0*/  SHFL.IDX PT, R2, R101, RZ, 0x1f ;  /* 0x00001fff65027589 */ /* 0x006e6200000e0000 */
[----:B------:R-:W-:-:S04]  /*04e0*/  UISETP.NE.AND UP1, UPT, UR8, 0x2, UPT ;  /* 0x000000020800788c */ /* 0x000fc8000bf25270 */
[----:B------:R-:W-:Y:S01]  /*04f0*/  USEL UR6, URZ, 0x1, UP1 ;  /* 0x00000001ff067887 */ /* 0x000fe20008800000 */
[----:B-1----:R-:W-:-:S13]  /*0500*/  ISETP.NE.AND P0, PT, R2, RZ, PT ;  /* 0x000000ff0200720c */ /* 0x002fda0003f05270 */
[----:B------:R-:W-:Y:S05]  /*0510*/  @P0 BRA `(.L_x_9) ;  /* 0x0000000000500947 */ /* 0x000fea0003800000 */
[----:B------:R-:W1:Y:S01]  /*0520*/  S2UR UR5, SR_CgaCtaId ;  /* 0x00000000000579c3 */ /* 0x000e620000008800 */
[----:B------:R-:W-:Y:S01]  /*0530*/  UMOV UR7, 0x400 ;  /* 0x0000040000077882 */ /* 0x000fe20000000000 */
[----:B------:R-:W-:Y:S01]  /*0540*/  UMOV UR4, 0x1 ;  /* 0x0000000100047882 */ /* 0x000fe20000000000 */
[----:B------:R-:W-:Y:S01]  /*0550*/  ELECT P0, URZ, PT ;  /* 0x0000000000ff782f */ /* 0x000fe20003800000 */
[----:B------:R-:W-:-:S04]  /*0560*/  UIADD3 UR10, UPT, UPT, -UR4, 0x100000, URZ ;  /* 0x00100000040a7890 */ /* 0x000fc8000fffe1ff */
[----:B------:R-:W-:Y:S02]  /*0570*/  USHF.L.U32 UR11, UR10, 0xb, URZ ;  /* 0x0000000b0a0b7899 */ /* 0x000fe400080006ff */
[----:B------:R-:W-:Y:S02]  /*0580*/  USHF.L.U32 UR10, UR10, 0x1, URZ ;  /* 0x000000010a0a7899 */ /* 0x000fe400080006ff */
[----:B-1----:R-:W-:Y:S01]  /*0590*/  ULEA UR5, UR5, UR7, 0x18 ;  /* 0x0000000705057291 */ /* 0x002fe2000f8ec0ff */
[----:B------:R-:W1:Y:S11]  /*05a0*/  FENCE.VIEW.ASYNC.S ;  /* 0x00000000000073c6 */ /* 0x000e760000000000 */
[----:B-1----:R1:W2:Y:S01]  /*05b0*/  SYNCS.EXCH.64 URZ, [UR5], UR10 ;  /* 0x0000000a05ff75b2 */ /* 0x0022a20008000100 */
[----:B------:R1:W3:Y:S01]  /*05c0*/  SYNCS.EXCH.64 URZ, [UR5+0x28], UR10 ;  /* 0x0000280a05ff75b2 */ /* 0x0002e20008000100 */
[----:B------:R1:W4:Y:S01]  /*05d0*/  SYNCS.EXCH.64 URZ, [UR5+0x8], UR10 ;  /* 0x0000080a05ff75b2 */ /* 0x0003220008000100 */
[----:B------:R1:W1:Y:S01]  /*05e0*/  SYNCS.EXCH.64 URZ, [UR5+0x30], UR10 ;  /* 0x0000300a05ff75b2 */ /* 0x0002620008000100 */
[----:B------:R1:W1:Y:S01]  /*05f0*/  SYNCS.EXCH.64 URZ, [UR5+0x10], UR10 ;  /* 0x0000100a05ff75b2 */ /* 0x0002620008000100 */
[----:B------:R1:W1:Y:S01]  /*0600*/  SYNCS.EXCH.64 URZ, [UR5+0x38], UR10 ;  /* 0x0000380a05ff75b2 */ /* 0x0002620008000100 */
[----:B------:R1:W1:Y:S01]  /*0610*/  SYNCS.EXCH.64 URZ, [UR5+0x18], UR10 ;  /* 0x0000180a05ff75b2 */ /* 0x0002620008000100 */
[----:B------:R1:W1:Y:S01]  /*0620*/  SYNCS.EXCH.64 URZ, [UR5+0x40], UR10 ;  /* 0x0000400a05ff75b2 */ /* 0x0002620008000100 */
[----:B------:R1:W1:Y:S01]  /*0630*/  SYNCS.EXCH.64 URZ, [UR5+0x20], UR10 ;  /* 0x0000200a05ff75b2 */ /* 0x0002620008000100 */
[----:B------:R1:W1:Y:S01]  /*0640*/  SYNCS.EXCH.64 URZ, [UR5+0x48], UR10 ;  /* 0x0000480a05ff75b2 */ /* 0x0002620008000100 */
[----:B------:R-:W-:Y:S01]  /*0650*/  NOP ;  /* 0x0000000000007918 */ /* 0x000fe20000000000 */
.L_x_9:
[----:B------:R-:W2:Y:S01]  /*0660*/  SHFL.IDX PT, R2, R101, RZ, 0x1f ;  /* 0x00001fff65027589 */ /* 0x000ea200000e0000 */
[----:B------:R-:W-:Y:S01]  /*0670*/  NOP ;  /* 0x0000000000007918 */ /* 0x000fe20000000000 */
[----:B--2---:R-:W-:-:S13]  /*0680*/  ISETP.NE.AND P0, PT, R2, 0x1, PT ;  /* 0x000000010200780c */ /* 0x004fda0003f05270 */
[----:B------:R-:W-:Y:S05]  /*0690*/  @P0 BRA `(.L_x_10) ;  /* 0x0000000000580947 */ /* 0x000fea0003800000 */
[----:B------:R-:W2:Y:S01]  /*06a0*/  S2UR UR7, SR_CgaCtaId ;  /* 0x00000000000779c3 */ /* 0x000ea20000008800 */
[----:B------:R-:W-:Y:S01]  /*06b0*/  UMOV UR9, 0x400 ;  /* 0x0000040000097882 */ /* 0x000fe20000000000 */
[----:B-1----:R-:W-:Y:S01]  /*06c0*/  UMOV UR5, 0x20 ;  /* 0x0000002000057882 */ /* 0x002fe20000000000 */
[----:B------:R-:W-:Y:S01]  /*06d0*/  UMOV UR4, 0x80 ;  /* 0x0000008000047882 */ /* 0x000fe20000000000 */
[----:B------:R-:W-:-:S04]  /*06e0*/  UIADD3 UR10, UPT, UPT, -UR5, 0x100000, URZ ;  /* 0x00100000050a7890 */ /* 0x000fc8000fffe1ff */
[----:B------:R-:W-:Y:S02]  /*06f0*/  USHF.L.U32 UR11, UR10, 0xb, URZ ;  /* 0x0000000b0a0b7899 */ /* 0x000fe400080006ff */
[----:B------:R-:W-:Y:S02]  /*0700*/  USHF.L.U32 UR10, UR10, 0x1, URZ ;  /* 0x000000010a0a7899 */ /* 0x000fe400080006ff */
[----:B------:R-:W-:-:S04]  /*0710*/  UIADD3 UR4, UPT, UPT, -UR4, 0x100000, URZ ;  /* 0x0010000004047890 */ /* 0x000fc8000fffe1ff */
[----:B------:R-:W-:Y:S02]  /*0720*/  USHF.L.U32 UR5, UR4, 0xb, URZ ;  /* 0x0000000b04057899 */ /* 0x000fe400080006ff */
[----:B------:R-:W-:Y:S01]  /*0730*/  USHF.L.U32 UR4, UR4, 0x1, URZ ;  /* 0x0000000104047899 */ /* 0x000fe200080006ff */
[----:B------:R-:W-:Y:S01]  /*0740*/  ELECT P0, URZ, PT ;  /* 0x0000000000ff782f */ /* 0x000fe20003800000 */
[----:B--2---:R-:W-:Y:S01]  /*0750*/  ULEA UR7, UR7, UR9, 0x18 ;  /* 0x0000000907077291 */ /* 0x004fe2000f8ec0ff */
[----:B------:R-:W1:Y:S11]  /*0760*/  FENCE.VIEW.ASYNC.S ;  /* 0x00000000000073c6 */ /* 0x000e760000000000 */
[----:B-1----:R2:W1:Y:S01]  /*0770*/  SYNCS.EXCH.64 URZ, [UR7+0x50], UR10 ;  /* 0x0000500a07ff75b2 */ /* 0x0024620008000100 */
[----:B------:R2:W1:Y:S01]  /*0780*/  SYNCS.EXCH.64 URZ, [UR7+0x70], UR4 ;  /* 0x0000700407ff75b2 */ /* 0x0004620008000100 */
[----:B------:R2:W1:Y:S01]  /*0790*/  SYNCS.EXCH.64 URZ, [UR7+0x58], UR10 ;  /* 0x0000580a07ff75b2 */ /* 0x0004620008000100 */
[----:B------:R2:W1:Y:S01]  /*07a0*/  SYNCS.EXCH.64 URZ, [UR7+0x78], UR4 ;  /* 0x0000780407ff75b2 */ /* 0x0004620008000100 */
[----:B------:R2:W1:Y:S01]  /*07b0*/  SYNCS.EXCH.64 URZ, [UR7+0x60], UR10 ;  /* 0x0000600a07ff75b2 */ /* 0x0004620008000100 */
[----:B------:R2:W1:Y:S01]  /*07c0*/  SYNCS.EXCH.64 URZ, [UR7+0x80], UR4 ;  /* 0x0000800407ff75b2 */ /* 0x0004620008000100 */
[----:B------:R2:W1:Y:S01]  /*07d0*/  SYNCS.EXCH.64 URZ, [UR7+0x68], UR10 ;  /* 0x0000680a07ff75b2 */ /* 0x0004620008000100 */
[----:B------:R2:W1:Y:S02]  /*07e0*/  SYNCS.EXCH.64 URZ, [UR7+0x88], UR4 ;  /* 0x0000880407ff75b2 */ /* 0x0004640008000100 */
[----:B--2---:R-:W-:Y:S01]  /*07f0*/  NOP ;  /* 0x0000000000007918 */ /* 0x004fe20000000000 */
.L_x_10:
[----:B------:R-:W2:Y:S01]  /*0800*/  SHFL.IDX PT, R2, R101, RZ, 0x1f ;  /* 0x00001fff65027589 */ /* 0x000ea200000e0000 */
[----:B------:R-:W-:Y:S01]  /*0810*/  NOP ;  /* 0x0000000000007918 */ /* 0x000fe20000000000 */
[----:B--2---:R-:W-:-:S13]  /*0820*/  ISETP.NE.AND P0, PT, R2, 0x3, PT ;  /* 0x000000030200780c */ /* 0x004fda0003f05270 */
[----:B------:R-:W-:Y:S05]  /*0830*/  @P0 BRA `(.L_x_11) ;  /* 0x0000000000300947 */ /* 0x000fea0003800000 */
[----:B-1----:R-:W1:Y:S01]  /*0840*/  S2UR UR5, SR_CgaCtaId ;  /* 0x00000000000579c3 */ /* 0x002e620000008800 */
        /* <DEDUP_REMOVED lines=8> */
[----:B-1----:R2:W1:Y:S01]  /*08d0*/  SYNCS.EXCH.64 URZ, [UR5+0x90], UR10 ;  /* 0x0000900a05ff75b2 */ /* 0x0024620008000100 */
[----:B------:R2:W1:Y:S02]  /*08e0*/  SYNCS.EXCH.64 URZ, [UR5+0x98], UR10 ;  /* 0x0000980a05ff75b2 */ /* 0x0004640008000100 */
[----:B--2---:R-:W-:Y:S01]  /*08f0*/  NOP ;  /* 0x0000000000007918 */ /* 0x004fe20000000000 */
.L_x_11:
[----:B------:R-:W2:Y:S01]  /*0900*/  SHFL.IDX PT, R2, R101, RZ, 0x1f ;  /* 0x00001fff65027589 */ /* 0x000ea200000e0000 */
[----:B------:R-:W-:Y:S01]  /*0910*/  NOP ;  /* 0x0000000000007918 */ /* 0x000fe20000000000 */
[----:B--2---:R-:W-:-:S13]  /*0920*/  ISETP.NE.AND P0, PT, R2, 0x4, PT ;  /* 0x000000040200780c */ /* 0x004fda0003f05270 */
[----:B------:R-:W-:Y:S05]  /*0930*/  @P0 BRA `(.L_x_12) ;  /* 0x00000000004c0947 */ /* 0x000fea0003800000 */
[----:B-1----:R-:W1:Y:S01]  /*0940*/  S2UR UR5, SR_CgaCtaId ;  /* 0x00000000000579c3 */ /* 0x002e620000008800 */
[----:B------:R-:W-:Y:S01]  /*0950*/  UMOV UR9, 0x100 ;  /* 0x0000010000097882 */ /* 0x000fe20000000000 */
[----:B------:R-:W-:Y:S01]  /*0960*/  UMOV UR7, 0x400 ;  /* 0x0000040000077882 */ /* 0x000fe20000000000 */
[----:B------:R-:W-:Y:S01]  /*0970*/  USEL UR9, UR9, 0xe0, UP2 ;  /* 0x000000e009097887 */ /* 0x000fe20009000000 */
[----:B------:R-:W-:Y:S01]  /*0980*/  UMOV UR4, 0x1 ;  /* 0x0000000100047882 */ /* 0x000fe20000000000 */
[----:B------:R-:W-:Y:S01]  /*0990*/  ELECT P0, URZ, PT ;  /* 0x0000000000ff782f */ /* 0x000fe20003800000 */
[----:B------:R-:W-:-:S04]  /*09a0*/  UIADD3 UR10, UPT, UPT, -UR4, 0x100000, URZ ;  /* 0x00100000040a7890 */ /* 0x000fc8000fffe1ff */
[----:B------:R-:W-:Y:S02]  /*09b0*/  USHF.L.U32 UR11, UR10, 0xb, URZ ;  /* 0x0000000b0a0b7899 */ /* 0x000fe400080006ff */
[----:B------:R-:W-:Y:S02]  /*09c0*/  USHF.L.U32 UR10, UR10, 0x1, URZ ;  /* 0x000000010a0a7899 */ /* 0x000fe400080006ff */
[----:B------:R-:W-:-:S04]  /*09d0*/  UIADD3 UR12, UPT, UPT, -UR9, 0x100000, URZ ;  /* 0x00100000090c7890 */ /* 0x000fc8000fffe1ff */
[----:B------:R-:W-:Y:S02]  /*09e0*/  USHF.L.U32 UR13, UR12, 0xb, URZ ;  /* 0x0000000b0c0d7899 */ /* 0x000fe400080006ff */
[----:B------:R-:W-:Y:S02]  /*09f0*/  USHF.L.U32 UR12, UR12, 0x1, URZ ;  /* 0x000000010c0c7899 */ /* 0x000fe400080006ff */
[----:B-1----:R-:W-:Y:S01]  /*0a00*/  ULEA UR5, UR5, UR7, 0x18 ;  /* 0x0000000705057291 */ /* 0x002fe2000f8ec0ff */
[----:B------:R-:W1:Y:S11]  /*0a10*/  FENCE.VIEW.ASYNC.S ;  /* 0x00000000000073c6 */ /* 0x000e760000000000 */
[----:B-1----:R2:W1:Y:S01]  /*0a20*/  SYNCS.EXCH.64 URZ, [UR5+0xa0], UR10 ;  /* 0x0000a00a05ff75b2 */ /* 0x0024620008000100 */
[----:B------:R2:W1:Y:S01]  /*0a30*/  SYNCS.EXCH.64 URZ, [UR5+0xb0], UR12 ;  /* 0x0000b00c05ff75b2 */ /* 0x0004620008000100 */
[----:B------:R2:W1:Y:S01]  /*0a40*/  SYNCS.EXCH.64 URZ, [UR5+0xa8], UR10 ;  /* 0x0000a80a05ff75b2 */ /* 0x0004620008000100 */
[----:B------:R2:W1:Y:S02]  /*0a50*/  SYNCS.EXCH.64 URZ, [UR5+0xb8], UR12 ;  /* 0x0000b80c05ff75b2 */ /* 0x0004640008000100 */
[----:B--2---:R-:W-:Y:S01]  /*0a60*/  NOP ;  /* 0x0000000000007918 */ /* 0x004fe20000000000 */
.L_x_12:
        /* <DEDUP_REMOVED lines=26> */
.L_x_13:
        /* <DEDUP_REMOVED lines=18> */
.L_x_14:
[----:B-1----:R-:W1:Y:S01]  /*0d30*/  S2UR UR5, SR_CTAID.X ;  /* 0x00000000000579c3 */ /* 0x002e620000002500 */
[----:B------:R-:W-:-:S05]  /*0d40*/  CS2R.32 R95, SR_CgaSize ;  /* 0x00000000005f7805 */ /* 0x000fca0000008a00 */
[----:B------:R-:W-:-:S05]  /*0d50*/  IMAD R95, R95, -0xa0, RZ ;  /* 0xffffff605f5f7824 */ /* 0x000fca00078e02ff */
[----:B------:R-:W-:-:S14]  /*0d60*/  R2UR UR9, R95 ;  /* 0x000000005f0972ca */ /* 0x000fdc00000e0000 */
[----:B------:R-:W2:Y:S01]  /*0d70*/  LDCU UR9, c[0x0][UR9+0x2b0] ;  /* 0x00005600090977ac */ /* 0x000ea20008000800 */
[----:B------:R-:W-:Y:S01]  /*0d80*/  NOP ;  /* 0x0000000000007918 */ /* 0x000fe20000000000 */
[----:B------:R-:W-:-:S05]  /*0d90*/  CS2R.32 R95, SR_CgaSize ;  /* 0x00000000005f7805 */ /* 0x000fca0000008a00 */
[----:B------:R-:W-:-:S05]  /*0da0*/  IMAD R95, R95, -0xa0, RZ ;  /* 0xffffff605f5f7824 */ /* 0x000fca00078e02ff */
[----:B------:R-:W-:-:S14]  /*0db0*/  R2UR UR7, R95 ;  /* 0x000000005f0772ca */ /* 0x000fdc00000e0000 */
[----:B------:R-:W3:Y:S01]  /*0dc0*/  LDCU UR7, c[0x0][UR7+0x2b4] ;  /* 0x00005680070777ac */ /* 0x000ee20008000800 */
[----:B------:R-:W4:Y:S08]  /*0dd0*/  S2UR UR4, SR_CTAID.Y ;  /* 0x00000000000479c3 */ /* 0x000f300000002600 */
[----:B------:R-:W3:Y:S01]  /*0de0*/  LDC R10, c[0x0][0xb24] ;  /* 0x0002c900ff0a7b82 */ /* 0x000ee20000000800 */
[----:B-1----:R-:W-:-:S02]  /*0df0*/  I2FP.F32.U32 R95, UR5 ;  /* 0x00000005005f7c45 */ /* 0x002fc40008201000 */
[----:B------:R-:W-:-:S05]  /*0e00*/  CS2R.32 R3, SR_CgaSize ;  /* 0x0000000000037805 */ /* 0x000fca0000008a00 */
[----:B------:R-:W-:-:S06]  /*0e10*/  IMAD R3, R3, -0xa0, RZ ;  /* 0xffffff6003037824 */ /* 0x000fcc00078e02ff */
[----:B------:R-:W1:Y:S01]  /*0e20*/  LDC R3, c[0x0][R3+0x2a0] ;  /* 0x0000a80003037b82 */ /* 0x000e620000000800 */
[----:B------:R-:W-:Y:S01]  /*0e30*/  MOV R15, UR5 ;  /* 0x00000005000f7c02 */ /* 0x000fe20008000f00 */
[----:B--2---:R-:W-:Y:S01]  /*0e40*/  FMUL R95, R95, UR9 ;  /* 0x000000095f5f7c20 */ /* 0x004fe20008400000 */
[----:B----4-:R-:W-:Y:S02]  /*0e50*/  I2FP.F32.U32 R94, UR4 ;  /* 0x00000004005e7c45 */ /* 0x010fe40008201000 */
[----:B------:R-:W-:-:S05]  /*0e60*/  CS2R.32 R2, SR_CgaSize ;  /* 0x0000000000027805 */ /* 0x000fca0000008a00 */
[----:B------:R-:W-:-:S06]  /*0e70*/  IMAD R2, R2, -0xa0, RZ ;  /* 0xffffff6002027824 */ /* 0x000fcc00078e02ff */
[----:B------:R-:W2:Y:S01]  /*0e80*/  LDC R2, c[0x0][R2+0x2a4] ;  /* 0x0000a90002027b82 */ /* 0x000ea20000000800 */
[----:B------:R-:W-:Y:S01]  /*0e90*/  MOV R14, UR4 ;  /* 0x00000004000e7c02 */ /* 0x000fe20008000f00 */
[----:B------:R-:W4:Y:S01]  /*0ea0*/  F2I.U32.TRUNC.NTZ R95, R95 ;  /* 0x0000005f005f7305 */ /* 0x000f22000020f000 */
[----:B---3--:R-:W-:-:S05]  /*0eb0*/  FMUL R94, R94, UR7 ;  /* 0x000000075e5e7c20 */ /* 0x008fca0008400000 */
[----:B------:R-:W-:Y:S01]  /*0ec0*/  BAR.SYNC.DEFER_BLOCKING 0x0 ;  /* 0x0000000000007b1d */ /* 0x000fe20000010000 */
[----:B------:R-:W-:-:S05]  /*0ed0*/  ISETP.GE.AND P0, PT, R10, 0x1, PT ;  /* 0x000000010a00780c */ /* 0x000fca0003f06270 */
[----:B------:R-:W3:Y:S02]  /*0ee0*/  F2I.U32.TRUNC.NTZ R94, R94 ;  /* 0x0000005e005e7305 */ /* 0x000ee4000020f000 */
[----:B------:R-:W2:Y:S01]  /*0ef0*/  S2UR UR36, SR_CTAID.Z ;  /* 0x00000000002479c3 */ /* 0x000ea20000002700 */
[----:B----4-:R-:W-:-:S05]  /*0f00*/  IADD3 R95, PT, PT, -R95, RZ, RZ ;  /* 0x000000ff5f5f7210 */ /* 0x010fca0007ffe1ff */
[----:B-1----:R-:W-:Y:S01]  /*0f10*/  IMAD R95, R3, R95, UR5 ;  /* 0x00000005035f7e24 */ /* 0x002fe2000f8e025f */
[----:B---3--:R-:W-:-:S05]  /*0f20*/  IADD3 R94, PT, PT, -R94, RZ, RZ ;  /* 0x000000ff5e5e7210 */ /* 0x008fca0007ffe1ff */
[----:B--2---:R-:W-:Y:S01]  /*0f30*/  IMAD R94, R2, R94, UR4 ;  /* 0x00000004025e7e24 */ /* 0x004fe2000f8e025e */
[----:B------:R-:W-:Y:S06]  /*0f40*/  @!P0 BRA `(.L_x_15) ;  /* 0x0000000000b88947 */ /* 0x000fec0003800000 */
[----:B------:R-:W1:Y:S01]  /*0f50*/  LDC.64 R4, c[0x0][0xb18] ;  /* 0x0002c600ff047b82 */ /* 0x000e620000000a00 */
[----:B------:R-:W-:-:S07]  /*0f60*/  ISETP.NE.AND P0, PT, R10, 0x1, PT ;  /* 0x000000010a00780c */ /* 0x000fce0003f05270 */
[----:B------:R-:W2:Y:S08]  /*0f70*/  LDC R9, c[0x0][0xb0c] ;  /* 0x0002c300ff097b82 */ /* 0x000eb00000000800 */
[----:B------:R-:W3:Y:S08]  /*0f80*/  LDC R12, c[0x0][0x370] ;  /* 0x0000dc00ff0c7b82 */ /* 0x000ef00000000800 */
[----:B------:R-:W4:Y:S01]  /*0f90*/  LDC R11, c[0x0][0x374] ;  /* 0x0000dd00ff0b7b82 */ /* 0x000f220000000800 */
[----:B-1----:R-:W-:-:S07]  /*0fa0*/  ISETP.NE.AND P1, PT, R4, 0x1, PT ;  /* 0x000000010400780c */ /* 0x002fce0003f25270 */
[----:B------:R-:W3:Y:S01]  /*0fb0*/  LDC.64 R6, c[0x0][0xb10] ;  /* 0x0002c400ff067b82 */ /* 0x000ee20000000a00 */
[----:B--2---:R-:W-:-:S07]  /*0fc0*/  ISETP.NE.AND P2, PT, R9, 0x1, PT ;  /* 0x000000010900780c */ /* 0x004fce0003f45270 */
[----:B------:R-:W1:Y:S08]  /*0fd0*/  LDC R8, c[0x0][0xb20] ;  /* 0x0002c800ff087b82 */ /* 0x000e700000000800 */
[----:B------:R-:W2:Y:S01]  /*0fe0*/  LDC.64 R2, c[0x0][0xb28] ;  /* 0x0002ca00ff027b82 */ /* 0x000ea20000000a00 */
[----:B----4-:R-:W-:-:S04]  /*0ff0*/  IMAD.HI.U32 R13, R11, R5, RZ ;  /* 0x000000050b0d7227 */ /* 0x010fc800078e00ff */
[----:B------:R-:W-:-:S04]  /*1000*/  IMAD.HI.U32 R5, R14, R5, RZ ;  /* 0x000000050e057227 */ /* 0x000fc800078e00ff */
[----:B---3--:R-:W-:-:S05]  /*1010*/  IMAD.HI.U32 R16, R12, R6, RZ ;  /* 0x000000060c107227 */ /* 0x008fca00078e00ff */
[-C--:B------:R-:W-:Y:S01]  /*1020*/  @P2 SHF.R.U32.HI R12, RZ, R7.reuse, R16 ;  /* 0x00000007ff0c2219 */ /* 0x080fe20000011610 */
[----:B------:R-:W-:Y:S01]  /*1030*/  IMAD.HI.U32 R16, R15, R6, RZ ;  /* 0x000000060f107227 */ /* 0x000fe200078e00ff */
[-C--:B-1----:R-:W-:Y:S02]  /*1040*/  @P1 SHF.R.U32.HI R11, RZ, R8.reuse, R13 ;  /* 0x00000008ff0b1219 */ /* 0x082fe4000001160d */
[----:B------:R-:W-:Y:S02]  /*1050*/  SHF.R.U32.HI R5, RZ, R8, R5 ;  /* 0x00000008ff057219 */ /* 0x000fe40000011605 */
[----:B------:R-:W-:Y:S02]  /*1060*/  SHF.R.U32.HI R16, RZ, R7, R16 ;  /* 0x00000007ff107219 */ /* 0x000fe40000011610 */
[----:B------:R-:W-:Y:S01]  /*1070*/  SEL R5, R14, R5, !P1 ;  /* 0x000000050e057207 */ /* 0x000fe20004800000 */
[----:B--2---:R-:W-:Y:S01]  /*1080*/  IMAD.HI.U32 R13, R11, R2, RZ ;  /* 0x000000020b0d7227 */ /* 0x004fe200078e00ff */
[----:B------:R-:W-:-:S03]  /*1090*/  SEL R16, R15, R16, !P2 ;  /* 0x000000100f107207 */ /* 0x000fc60005000000 */
[----:B------:R-:W-:Y:S01]  /*10a0*/  IMAD.HI.U32 R6, R12, R2, RZ ;  /* 0x000000020c067227 */ /* 0x000fe200078e00ff */
[----:B------:R-:W-:-:S04]  /*10b0*/  @P0 SHF.R.U32.HI R11, RZ, R3, R13 ;  /* 0x00000003ff0b0219 */ /* 0x000fc8000001160d */
[----:B------:R-:W-:Y:S01]  /*10c0*/  @P0 SHF.R.U32.HI R12, RZ, R3, R6 ;  /* 0x00000003ff0c0219 */ /* 0x000fe20000011606 */
[----:B------:R-:W-:-:S04]  /*10d0*/  IMAD R11, R11, R10, RZ ;  /* 0x0000000a0b0b7224 */ /* 0x000fc800078e02ff */
[----:B------:R-:W-:Y:S01]  /*10e0*/  IMAD R6, R12, R10, RZ ;  /* 0x0000000a0c067224 */ /* 0x000fe200078e02ff */
[----:B------:R-:W-:-:S04]  /*10f0*/  ISETP.GE.AND P1, PT, R5, R11, PT ;  /* 0x0000000b0500720c */ /* 0x000fc80003f26270 */
[----:B------:R-:W-:Y:S01]  /*1100*/  ISETP.GE.OR P1, PT, R16, R6, P1 ;  /* 0x000000061000720c */ /* 0x000fe20000f26670 */
[----:B------:R-:W-:-:S05]  /*1110*/  IMAD.HI.U32 R6, R5, R2, RZ ;  /* 0x0000000205067227 */ /* 0x000fca00078e00ff */
[----:B------:R-:W-:-:S04]  /*1120*/  SHF.R.U32.HI R6, RZ, R3, R6 ;  /* 0x00000003ff067219 */ /* 0x000fc80000011606 */
[----:B------:R-:W-:-:S03]  /*1130*/  SEL R6, R5, R6, !P0 ;  /* 0x0000000605067207 */ /* 0x000fc60004000000 */
[----:B------:R-:W-:Y:S01]  /*1140*/  @!P1 IMAD.HI.U32 R7, R16, R2, RZ ;  /* 0x0000000210079227 */ /* 0x000fe200078e00ff */
[----:B------:R-:W-:-:S04]  /*1150*/  IADD3 R2, PT, PT, -R6, RZ, RZ ;  /* 0x000000ff06027210 */ /* 0x000fc80007ffe1ff */
[----:B------:R-:W-:Y:S01]  /*1160*/  @!P1 SHF.R.U32.HI R3, RZ, R3, R7 ;  /* 0x00000003ff039219 */ /* 0x000fe20000011607 */
[----:B------:R-:W-:Y:S01]  /*1170*/  IMAD R2, R10, R2, R5 ;  /* 0x000000020a027224 */ /* 0x000fe200078e0205 */
[----:B------:R-:W-:Y:S02]  /*1180*/  IADD3 R7, PT, PT, -R5, RZ, RZ ;  /* 0x000000ff05077210 */ /* 0x000fe40007ffe1ff */
[----:B------:R-:W-:-:S03]  /*1190*/  @!P1 SEL R3, R16, R3, !P0 ;  /* 0x0000000310039207 */ /* 0x000fc60004000000 */
[----:B------:R-:W-:Y:S02]  /*11a0*/  IMAD R7, R4, R7, R14 ;  /* 0x0000000704077224 */ /* 0x000fe400078e020e */
[--C-:B------:R-:W-:Y:S02]  /*11b0*/  @!P1 IMAD.IADD R6, R6, 0x1, -R3.reuse ;  /* 0x0000000106069824 */ /* 0x100fe400078e0a03 */
[----:B------:R-:W-:Y:S01]  /*11c0*/  @!P1 IMAD R3, R2, R12, R3 ;  /* 0x0000000c02039224 */ /* 0x000fe200078e0203 */
[----:B------:R-:W-:Y:S01]  /*11d0*/  IADD3 R2, PT, PT, -R16, RZ, RZ ;  /* 0x000000ff10027210 */ /* 0x000fe20007ffe1ff */
[----:B------:R-:W-:Y:S02]  /*11e0*/  @!P1 IMAD R5, R6, R10, R16 ;  /* 0x0000000a06059224 */ /* 0x000fe400078e0210 */
[----:B------:R-:W-:Y:S02]  /*11f0*/  @!P1 IMAD.MOV.U32 R16, RZ, RZ, R3 ;  /* 0x000000ffff109224 */ /* 0x000fe400078e0003 */
[----:B------:R-:W-:-:S02]  /*1200*/  IMAD R2, R9, R2, R15 ;  /* 0x0000000209027224 */ /* 0x000fc400078e020f */
[----:B------:R-:W-:Y:S02]  /*1210*/  IMAD R14, R5, R4, R7 ;  /* 0x00000004050e7224 */ /* 0x000fe400078e0207 */
[----:B------:R-:W-:Y:S02]  /*1220*/  IMAD R15, R16, R9, R2 ;  /* 0x00000009100f7224 */ /* 0x000fe400078e0202 */
.L_x_15:
[----:B------:R-:W1:Y:S01]  /*1230*/  LDCU UR4, c[0x0][0xb30] ;  /* 0x00016600ff0477ac */ /* 0x000e620008000800 */
[----:B------:R-:W2:Y:S08]  /*1240*/  S2UR UR37, SR_CgaCtaId ;  /* 0x00000000002579c3 */ /* 0x000eb00000008800 */
[----:B------:R-:W3:Y:S01]  /*1250*/  LDC R40, c[0x0][0xb24] ;  /* 0x0002c900ff287b82 */ /* 0x000ee20000000800 */
[----:B-1----:R-:W-:-:S09]  /*1260*/  UISETP.NE.AND UP1, UPT, UR4, 0x1, UPT ;  /* 0x000000010400788c */ /* 0x002fd2000bf25270 */
[----:B--2---:R-:W-:Y:S05]  /*1270*/  BRA.U UP1, `(.L_x_16) ;  /* 0x0000000101407547 */ /* 0x004fea000b800000 */
[----:B------:R-:W1:Y:S08]  /*1280*/  LDC.64 R4, c[0x0][0xb10] ;  /* 0x0002c400ff047b82 */ /* 0x000e700000000a00 */
[----:B------:R-:W2:Y:S08]  /*1290*/  LDC.64 R2, c[0x0][0xb18] ;  /* 0x0002c600ff027b82 */ /* 0x000eb00000000a00 */
[----:B------:R-:W4:Y:S08]  /*12a0*/  LDC R6, c[0x0][0xb20] ;  /* 0x0002c800ff067b82 */ /* 0x000f300000000800 */
[----:B------:R-:W3:Y:S01]  /*12b0*/  LDC R7, c[0x0][0xb0c] ;  /* 0x0002c300ff077b82 */ /* 0x000ee20000000800 */
[----:B-1----:R-:W-:-:S05]  /*12c0*/  IMAD.HI.U32 R4, R15, R4, RZ ;  /* 0x000000040f047227 */ /* 0x002fca00078e00ff */
[----:B------:R-:W-:Y:S01]  /*12d0*/  SHF.R.U32.HI R4, RZ, R5, R4 ;  /* 0x00000005ff047219 */ /* 0x000fe20000011604 */
[----:B--2---:R-:W-:Y:S01]  /*12e0*/  IMAD.HI.U32 R3, R14, R3, RZ ;  /* 0x000000030e037227 */ /* 0x004fe200078e00ff */
[----:B------:R-:W-:-:S04]  /*12f0*/  ISETP.NE.AND P0, PT, R2, 0x1, PT ;  /* 0x000000010200780c */ /* 0x000fc80003f05270 */
[----:B----4-:R-:W-:-:S04]  /*1300*/  SHF.R.U32.HI R3, RZ, R6, R3 ;  /* 0x00000006ff037219 */ /* 0x010fc80000011603 */
[----:B------:R-:W-:Y:S02]  /*1310*/  SEL R3, R14, R3, !P0 ;  /* 0x000000030e037207 */ /* 0x000fe40004000000 */
[----:B---3--:R-:W-:-:S04]  /*1320*/  ISETP.NE.AND P1, PT, R7, 0x1, PT ;  /* 0x000000010700780c */ /* 0x008fc80003f25270 */
[----:B------:R-:W-:-:S05]  /*1330*/  SEL R4, R15, R4, !P1 ;  /* 0x000000040f047207 */ /* 0x000fca0004800000 */
[----:B------:R-:W-:Y:S02]  /*1340*/  IMAD.IADD R5, R3, 0x1, -R4 ;  /* 0x0000000103057824 */ /* 0x000fe400078e0a04 */
[----:B------:R-:W-:Y:S02]  /*1350*/  IMAD.IADD R3, R4, 0x1, -R3 ;  /* 0x0000000104037824 */ /* 0x000fe400078e0a03 */
[----:B------:R-:W-:Y:S02]  /*1360*/  IMAD R15, R5, R7, R15 ;  /* 0x00000007050f7224 */ /* 0x000fe400078e020f */
[----:B------:R-:W-:-:S07]  /*1370*/  IMAD R14, R3, R2, R14 ;  /* 0x00000002030e7224 */ /* 0x000fce00078e020e */
.L_x_16:
[----:B------:R-:W-:Y:S01]  /*1380*/  BAR.SYNC.DEFER_BLOCKING 0x0 ;  /* 0x0000000000007b1d */ /* 0x000fe20000010000 */
[----:B------:R-:W-:Y:S01]  /*1390*/  UISETP.NE.AND UP1, UPT, UR8, 0x2, UPT ;  /* 0x000000020800788c */ /* 0x000fe2000bf25270 */
[----:B------:R-:W-:Y:S02]  /*13a0*/  ISETP.NE.OR P5, PT, R0, 0x2, !P5 ;  /* 0x000000020000780c */ /* 0x000fe40006fa5670 */
[----:B------:R-:W-:-:S06]  /*13b0*/  LOP3.LUT R2, R108, 0x1f, RZ, 0xc0, !PT ;  /* 0x0000001f6c027812 */ /* 0x000fcc00078ec0ff */
[----:B------:R-:W-:Y:S05]  /*13c0*/  BRA.U UP1, `(.L_x_17) ;  /* 0x0000001101807547 */ /* 0x000fea000b800000 */
[----:B------:R-:W1:Y:S01]  /*13d0*/  LDCU UR13, c[0x0][0x38c] ;  /* 0x00007180ff0d77ac */ /* 0x000e620008000800 */
[----:B------:R-:W2:Y:S01]  /*13e0*/  LDC R8, c[0x0][0x370] ;  /* 0x0000dc00ff087b82 */ /* 0x000ea20000000800 */
[----:B------:R-:W-:Y:S01]  /*13f0*/  PLOP3.LUT P1, PT, PT, PT, UP2, 0x80, 0x8 ;  /* 0x000000000008781c */ /* 0x000fe20003f2f028 */
[----:B------:R-:W-:Y:S01]  /*1400*/  IMAD.MOV.U32 R17, RZ, RZ, 0x1 ;  /* 0x00000001ff117424 */ /* 0x000fe200078e00ff */
[----:B------:R-:W-:Y:S01]  /*1410*/  ISETP.EQ.OR P4, PT, R2, RZ, P5 ;  /* 0x000000ff0200720c */ /* 0x000fe20002f82670 */
[----:B------:R-:W-:Y:S01]  /*1420*/  IMAD.MOV.U32 R16, RZ, RZ, RZ ;  /* 0x000000ffff107224 */ /* 0x000fe200078e00ff */
[----:B------:R-:W-:Y:S02]  /*1430*/  PLOP3.LUT P1, PT, P1, PT, PT, 0x8, 0x80 ;  /* 0x000000000080781c */ /* 0x000fe40000f2e170 */
[----:B------:R-:W-:Y:S01]  /*1440*/  CS2R R12, SRZ ;  /* 0x00000000000c7805 */ /* 0x000fe2000001ff00 */
[----:B------:R-:W-:Y:S01]  /*1450*/  IMAD.MOV.U32 R11, RZ, RZ, 0x1 ;  /* 0x00000001ff0b7424 */ /* 0x000fe200078e00ff */
[----:B------:R-:W4:Y:S01]  /*1460*/  LDC R0, c[0x0][0x374] ;  /* 0x0000dd00ff007b82 */ /* 0x000f220000000800 */
[----:B------:R-:W2:Y:S01]  /*1470*/  LDCU.64 UR22, c[0x0][0x348] ;  /* 0x00006900ff1677ac */ /* 0x000ea20008000a00 */
[----:B------:R-:W-:Y:S01]  /*1480*/  UMOV UR6, URZ ;  /* 0x000000ff00067c82 */ /* 0x000fe20008000000 */
[----:B-1----:R-:W-:-:S04]  /*1490*/  UIADD3 UR5, UPT, UPT, UR13, 0x7f, URZ ;  /* 0x0000007f0d057890 */ /* 0x002fc8000fffe0ff */
[----:B------:R-:W-:-:S04]  /*14a0*/  USHF.R.S32.HI UR4, URZ, 0x1f, UR5 ;  /* 0x0000001fff047899 */ /* 0x000fc80008011405 */
[----:B------:R-:W-:-:S04]  /*14b0*/  ULEA.HI UR4, UR4, UR5, URZ, 0x7 ;  /* 0x0000000504047291 */ /* 0x000fc8000f8f38ff */
[----:B------:R-:W-:Y:S02]  /*14c0*/  USHF.R.S32.HI UR15, URZ, 0x7, UR4 ;  /* 0x00000007ff0f7899 */ /* 0x000fe40008011404 */
[----:B------:R-:W-:Y:S02]  /*14d0*/  UIADD3 UR4, UPT, UPT, UR13, -0x1, URZ ;  /* 0xffffffff0d047890 */ /* 0x000fe4000fffe0ff */
[----:B------:R-:W-:Y:S02]  /*14e0*/  UISETP.LT.U32.AND UP0, UPT, UR15, 0x5, UPT ;  /* 0x000000050f00788c */ /* 0x000fe4000bf01070 */
[----:B------:R-:W-:Y:S02]  /*14f0*/  UISETP.GE.U32.AND UP1, UPT, UR4, -0xff, UPT ;  /* 0xffffff010400788c */ /* 0x000fe4000bf26070 */
[----:B------:R-:W-:Y:S02]  /*1500*/  USEL UR14, UR15, 0x5, UP0 ;  /* 0x000000050f0e7887 */ /* 0x000fe40008000000 */
[----:B------:R-:W-:-:S02]  /*1510*/  UIADD3 UR13, UPT, UPT, UR13, 0xfe, URZ ;  /* 0x000000fe0d0d7890 */ /* 0x000fc4000fffe0ff */
[----:B------:R-:W-:Y:S02]  /*1520*/  UIADD3 UR5, UPT, UPT, UR14, -0x1, URZ ;  /* 0xffffffff0e057890 */ /* 0x000fe4000fffe0ff */
[----:B------:R-:W-:-:S03]  /*1530*/  UIADD3 UR7, UPT, UPT, UR15, -UR14, URZ ;  /* 0x8000000e0f077290 */ /* 0x000fc6000fffe0ff */
[----:B------:R-:W-:-:S04]  /*1540*/  @UP1 UIADD3 UR5, UPT, UPT, UR14, URZ, URZ ;  /* 0x000000ff0e051290 */ /* 0x000fc8000fffe0ff */
[----:B--2---:R-:W-:-:S12]  /*1550*/  UIADD3 UR5, UPT, UPT, UR5, 0x1, URZ ;  /* 0x0000000105057890 */ /* 0x004fd8000fffe0ff */
.L_x_35:
[----:B------:R-:W-:Y:S01]  /*1560*/  UISETP.NE.AND UP0, UPT, UR37, URZ, UPT ;  /* 0x000000ff2500728c */ /* 0x000fe2000bf05270 */
[----:B------:R-:W1:Y:S08]  /*1570*/  S2UR UR37, SR_CgaCtaId ;  /* 0x00000000002579c3 */ /* 0x000e700000008800 */
[----:B------:R-:W-:Y:S05]  /*1580*/  BRA.U UP0, `(.L_x_18) ;  /* 0x0000000100347547 */ /* 0x000fea000b800000 */
[----:B------:R-:W2:Y:S01]  /*1590*/  S2R R2, SR_CgaCtaId ;  /* 0x0000000000027919 */ /* 0x000ea20000008800 */
[----:B------:R-:W-:-:S04]  /*15a0*/  MOV R3, 0x400 ;  /* 0x0000040000037802 */ /* 0x000fc80000000f00 */
[----:B--2---:R-:W-:Y:S02]  /*15b0*/  LEA R2, R2, R3, 0x18 ;  /* 0x0000000302027211 */ /* 0x004fe400078ec0ff */
[----:B------:R-:W-:-:S03]  /*15c0*/  SHF.L.U32 R3, R11, 0x1f, RZ ;  /* 0x0000001f0b037819 */ /* 0x000fc600000006ff */
[----:B------:R-:W-:-:S04]  /*15d0*/  IMAD R2, R12, 0x8, R2 ;  /* 0x000000080c027824 */ /* 0x000fc800078e0202 */
[----:B------:R-:W2:Y:S02]  /*15e0*/  SYNCS.PHASECHK.TRANS64.TRYWAIT P0, [R2+URZ+0x110], R3 ;  /* 0x00011003020075a7 */ /* 0x000ea400080011ff */
[----:B--2---:R-:W-:Y:S05]  /*15f0*/  @!P0 BRA `(.L_x_19) ;  /* 0x0000007800a48947 */ /* 0x004fea0003800000 */
.L_x_126:
[----:B------:R-:W-:Y:S01]  /*1600*/  VIADD R12, R12, 0x1 ;  /* 0x000000010c0c7836 */ /* 0x000fe20000000000 */
[----:B------:R2:W-:Y:S04]  /*1610*/  SYNCS.ARRIVE.TRANS64.A1T0 RZ, [R2+URZ+0x100], RZ ;  /* 0x000100ff02ff79a7 */ /* 0x0005e800081000ff */
[----:B------:R-:W-:-:S04]  /*1620*/  ISETP.NE.AND P0, PT, R12, 0x2, PT ;  /* 0x000000020c00780c */ /* 0x000fc80003f05270 */
[----:B------:R-:W-:Y:S02]  /*1630*/  SEL R12, R12, RZ, P0 ;  /* 0x000000ff0c0c7207 */ /* 0x000fe40000000000 */
[----:B--2---:R-:W-:-:S04]  /*1640*/  SEL R2, RZ, 0x1, P0 ;  /* 0x00000001ff027807 */ /* 0x004fc80000000000 */
[----:B------:R-:W-:-:S07]  /*1650*/  LOP3.LUT R11, R11, R2, RZ, 0x3c, !PT ;  /* 0x000000020b0b7212 */ /* 0x000fce00078e3cff */
.L_x_18:
[----:B------:R-:W-:Y:S01]  /*1660*/  UMOV UR4, 0x400 ;  /* 0x0000040000047882 */ /* 0x000fe20000000000 */
[----:B------:R-:W-:Y:S01]  /*1670*/  SHF.L.U32 R2, R17, 0x1f, RZ ;  /* 0x0000001f11027819 */ /* 0x000fe200000006ff */
[----:B-1----:R-:W-:Y:S01]  /*1680*/  ULEA UR4, UR37, UR4, 0x18 ;  /* 0x0000000425047291 */ /* 0x002fe2000f8ec0ff */
[----:B------:R-:W-:Y:S01]  /*1690*/  R2UR UR34, R15 ;  /* 0x000000000f2272ca */ /* 0x000fe200000e0000 */
[----:B------:R-:W-:Y:S01]  /*16a0*/  UISETP.GE.U32.AND UP0, UPT, UR13, 0xff, UPT ;  /* 0x000000ff0d00788c */ /* 0x000fe2000bf06070 */
[----:B------:R-:W-:Y:S01]  /*16b0*/  R2UR UR11, R14 ;  /* 0x000000000e0b72ca */ /* 0x000fe200000e0000 */
[----:B------:R-:W-:Y:S01]  /*16c0*/  ULEA UR8, UR6, UR4, 0x3 ;  /* 0x0000000406087291 */ /* 0x000fe2000f8e18ff */
[----:B------:R-:W-:-:S08]  /*16d0*/  UMOV UR24, URZ ;  /* 0x000000ff00187c82 */ /* 0x000fd00008000000 */
[----:B------:R1:W2:Y:S01]  /*16e0*/  SYNCS.PHASECHK.TRANS64.TRYWAIT P0, [UR8+0x28], R2 ;  /* 0x00002802ff0075a7 */ /* 0x0002a20008001108 */
[----:B------:R-:W-:Y:S02]  /*16f0*/  USHF.L.U32 UR34, UR34, 0x6, URZ ;  /* 0x0000000622227899 */ /* 0x000fe400080006ff */
[----:B------:R-:W-:Y:S01]  /*1700*/  USHF.L.U32 UR11, UR11, 0x8, URZ ;  /* 0x000000080b0b7899 */ /* 0x000fe200080006ff */
[----:B------:R-:W-:Y:S11]  /*1710*/  BRA.U !UP0, `(.L_x_20) ;  /* 0x0000000108a87547 */ /* 0x000ff6000b800000 */
[----:B------:R-:W-:Y:S01]  /*1720*/  UMOV UR16, URZ ;  /* 0x000000ff00107c82 */ /* 0x000fe20008000000 */
[----:B------:R-:W-:-:S05]  /*1730*/  UMOV UR17, UR6 ;  /* 0x0000000600117c82 */ /* 0x000fca0008000000 */
.L_x_25:
[----:B-1----:R-:W-:Y:S01]  /*1740*/  ULEA UR33, UR17, UR4, 0x3 ;  /* 0x0000000411217291 */ /* 0x002fe2000f8e18ff */
[----:B--2---:R-:W-:Y:S01]  /*1750*/  @!P5 MOV R3, 0xa000 ;  /* 0x0000a0000003d802 */ /* 0x004fe20000000f00 */
[----:B--2---:R-:W-:Y:S10]  /*1760*/  @P0 BRA `(.L_x_21) ;  /* 0x00000000000c0947 */ /* 0x004ff40003800000 */
[----:B------:R-:W-:-:S04]  /*1770*/  SHF.L.U32 R4, R17, 0x1f, RZ ;  /* 0x0000001f11047819 */ /* 0x000fc800000006ff */
[----:B------:R-:W2:Y:S02]  /*1780*/  SYNCS.PHASECHK.TRANS64.TRYWAIT P0, [UR33+0x28], R4 ;  /* 0x00002804ff0075a7 */ /* 0x000ea40008001121 */
[----:B--2---:R-:W-:Y:S05]  /*1790*/  @!P0 BRA `(.L_x_22) ;  /* 0x0000007800508947 */ /* 0x004fea0003800000 */
.L_x_21:
[----:B------:R2:W-:Y:S01]  /*17a0*/  @!P5 SYNCS.ARRIVE.TRANS64 RZ, [UR33], R3 ;  /* 0x00000003ffffd9a7 */ /* 0x0005e20008000021 */
[----:B------:R-:W-:Y:S04]  /*17b0*/  BSSY.RECONVERGENT B0, `(.L_x_23) ;  /* 0x0000003000007945 */ /* 0x000fe80003800200 */
[----:B------:R-:W-:Y:S05]  /*17c0*/  @P4 BRA `(.L_x_24) ;  /* 0x0000000000044947 */ /* 0x000fea0003800000 */
[----:B------:R-:W-:Y:S05]  /*17d0*/  BPT.TRAP 0x1 ;  /* 0x000000040000795c */ /* 0x000fea0000300000 */
.L_x_24:
[----:B------:R-:W-:Y:S05]  /*17e0*/  BSYNC.RECONVERGENT B0 ;  /* 0x0000000000007941 */ /* 0x000fea0003800200 */
.L_x_23:
[----:B------:R-:W-:Y:S02]  /*17f0*/  UIADD3 UR6, UPT, UPT, UR17, 0x1, URZ ;  /* 0x0000000111067890 */ /* 0x000fe4000fffe0ff */
[----:B------:R-:W-:Y:S02]  /*1800*/  ULEA UR32, UR17, UR4, 0xd ;  /* 0x0000000411207291 */ /* 0x000fe4000f8e68ff */
[----:B------:R-:W-:Y:S02]  /*1810*/  UISETP.NE.AND UP0, UPT, UR6, 0x5, UPT ;  /* 0x000000050600788c */ /* 0x000fe4000bf05270 */
[----:B------:R-:W-:Y:S02]  /*1820*/  UIADD3 UR26, UP1, UPT, UR22, 0x80, URZ ;  /* 0x00000080161a7890 */ /* 0x000fe4000ff3e0ff */
[----:B------:R-:W-:Y:S02]  /*1830*/  USEL UR9, URZ, 0x1, UP0 ;  /* 0x00000001ff097887 */ /* 0x000fe40008000000 */
[----:B------:R-:W-:-:S02]  /*1840*/  USEL UR6, UR6, URZ, UP0 ;  /* 0x000000ff06067287 */ /* 0x000fc40008000000 */
[----:B------:R-:W-:Y:S02]  /*1850*/  UIADD3 UR20, UP0, UPT, UR22, 0x180, URZ ;  /* 0x0000018016147890 */ /* 0x000fe4000ff1e0ff */
[----:B------:R-:W-:Y:S01]  /*1860*/  ULEA UR8, UR6, UR4, 0x3 ;  /* 0x0000000406087291 */ /* 0x000fe2000f8e18ff */
[----:B------:R-:W-:Y:S01]  /*1870*/  LOP3.LUT R17, R17, UR9, RZ, 0x3c, !PT ;  /* 0x0000000911117c12 */ /* 0x000fe2000f8e3cff */
[----:B------:R-:W-:Y:S02]  /*1880*/  USHF.L.U32 UR35, UR16, 0x7, URZ ;  /* 0x0000000710237899 */ /* 0x000fe400080006ff */
[----:B------:R-:W-:Y:S01]  /*1890*/  UIADD3.X UR27, UPT, UPT, URZ, UR23, URZ, UP1, !UPT ;  /* 0x00000017ff1b7290 */ /* 0x000fe20008ffe4ff */
[----:B-1----:R-:W-:Y:S01]  /*18a0*/  SHF.L.U32 R2, R17, 0x1f, RZ ;  /* 0x0000001f11027819 */ /* 0x002fe200000006ff */
[----:B------:R-:W-:Y:S02]  /*18b0*/  UIADD3 UR32, UPT, UPT, UR32, 0x6400, URZ ;  /* 0x0000640020207890 */ /* 0x000fe4000fffe0ff */
[----:B------:R-:W-:Y:S01]  /*18c0*/  UIADD3.X UR21, UPT, UPT, URZ, UR23, URZ, UP0, !UPT ;  /* 0x00000017ff157290 */ /* 0x000fe200087fe4ff */
[----:B------:R1:W1:Y:S01]  /*18d0*/  SYNCS.PHASECHK.TRANS64.TRYWAIT P0, [UR8+0x28], R2 ;  /* 0x00002802ff0075a7 */ /* 0x0002620008001108 */
[----:B------:R-:W-:Y:S01]  /*18e0*/  ULEA UR8, UR17, UR4, 0xf ;  /* 0x0000000411087291 */ /* 0x000fe2000f8e78ff */
[----:B------:R-:W-:Y:S01]  /*18f0*/  UMOV UR18, 0x0 ;  /* 0x0000000000127882 */ /* 0x000fe20000000000 */
[----:B------:R-:W-:-:S02]  /*1900*/  UMOV UR19, 0x10000000 ;  /* 0x1000000000137882 */ /* 0x000fc40000000000 */
[----:B------:R-:W-:Y:S01]  /*1910*/  UIADD3 UR8, UPT, UPT, UR8, 0x10400, URZ ;  /* 0x0001040008087890 */ /* 0x000fe2000fffe0ff */
[----:B------:R1:W-:Y:S01]  /*1920*/  UTMALDG.3D [UR32], [UR26], desc[UR18] ;  /* 0x000012201a0075b4 */ /* 0x0003e20008011000 */
[----:B------:R-:W-:Y:S01]  /*1930*/  UMOV UR12, UR36 ;  /* 0x00000024000c7c82 */ /* 0x000fe20008000000 */
[----:B------:R-:W-:Y:S01]  /*1940*/  UMOV UR9, UR33 ;  /* 0x0000002100097c82 */ /* 0x000fe20008000000 */
[----:B------:R-:W-:Y:S01]  /*1950*/  UMOV UR10, UR35 ;  /* 0x00000023000a7c82 */ /* 0x000fe20008000000 */
[----:B------:R-:W-:Y:S01]  /*1960*/  UIADD3 UR16, UPT, UPT, UR16, 0x1, URZ ;  /* 0x0000000110107890 */ /* 0x000fe2000fffe0ff */
[----:B------:R-:W-:Y:S01]  /*1970*/  UMOV UR24, UR5 ;  /* 0x0000000500187c82 */ /* 0x000fe20008000000 */
[----:B------:R-:W-:Y:S02]  /*1980*/  UMOV UR17, UR6 ;  /* 0x0000000600117c82 */ /* 0x000fe40008000000 */
[----:B------:R1:W-:Y:S01]  /*1990*/  UTMALDG.3D [UR8], [UR20], desc[UR18] ;  /* 0x00001208140075b4 */ /* 0x0003e20008011000 */
[----:B------:R-:W-:-:S09]  /*19a0*/  UISETP.NE.AND UP0, UPT, UR16, UR5, UPT ;  /* 0x000000051000728c */ /* 0x000fd2000bf05270 */
[----:B------:R-:W-:Y:S05]  /*19b0*/  BRA.U UP0, `(.L_x_25) ;  /* 0xfffffffd00607547 */ /* 0x000fea000b83ffff */
.L_x_20:
[----:B-1----:R-:W-:Y:S01]  /*19c0*/  ULEA UR8, UR6, UR4, 0x3 ;  /* 0x0000000406087291 */ /* 0x002fe2000f8e18ff */
[----:B------:R-:W-:Y:S01]  /*19d0*/  SHF.L.U32 R2, R17, 0x1f, RZ ;  /* 0x0000001f11027819 */ /* 0x000fe200000006ff */
[----:B------:R-:W-:Y:S01]  /*19e0*/  @!P1 SYNCS.ARRIVE.TRANS64.A1T0 RZ, [UR4+0x98], RZ ;  /* 0x000098ffffff99a7 */ /* 0x000fe20008100004 */
[----:B------:R-:W-:-:S06]  /*19f0*/  UISETP.GT.AND UP0, UPT, UR15, UR14, UPT ;  /* 0x0000000e0f00728c */ /* 0x000fcc000bf04270 */
[----:B--2---:R1:W2:Y:S03]  /*1a00*/  SYNCS.PHASECHK.TRANS64.TRYWAIT P0, [UR8+0x28], R2 ;  /* 0x00002802ff0075a7 */ /* 0x0042a60008001108 */
[----:B------:R-:W-:Y:S05]  /*1a10*/  BRA.U !UP0, `(.L_x_26) ;  /* 0x0000000108ac7547 */ /* 0x000fea000b800000 */
[----:B------:R-:W-:Y:S01]  /*1a20*/  UIADD3 UR21, UPT, UPT, UR7, UR24, URZ ;  /* 0x0000001807157290 */ /* 0x000fe2000fffe0ff */
[----:B------:R-:W-:-:S11]  /*1a30*/  UMOV UR25, UR6 ;  /* 0x0000000600197c82 */ /* 0x000fd60008000000 */
.L_x_31:
[----:B-1----:R-:W-:Y:S01]  /*1a40*/  ULEA UR17, UR25, UR4, 0x3 ;  /* 0x0000000419117291 */ /* 0x002fe2000f8e18ff */
[----:B--2---:R-:W-:Y:S01]  /*1a50*/  @!P5 MOV R3, 0xa000 ;  /* 0x0000a0000003d802 */ /* 0x004fe20000000f00 */
[----:B--2---:R-:W-:Y:S10]  /*1a60*/  @P0 BRA `(.L_x_27) ;  /* 0x00000000000c0947 */ /* 0x004ff40003800000 */
[----:B------:R-:W-:-:S04]  /*1a70*/  SHF.L.U32 R4, R17, 0x1f, RZ ;  /* 0x0000001f11047819 */ /* 0x000fc800000006ff */
[----:B------:R-:W2:Y:S02]  /*1a80*/  SYNCS.PHASECHK.TRANS64.TRYWAIT P0, [UR17+0x28], R4 ;  /* 0x00002804ff0075a7 */ /* 0x000ea40008001111 */
[----:B--2---:R-:W-:Y:S05]  /*1a90*/  @!P0 BRA `(.L_x_28) ;  /* 0x0000007400a88947 */ /* 0x004fea0003800000 */
.L_x_27:
[----:B------:R2:W-:Y:S01]  /*1aa0*/  @!P5 SYNCS.ARRIVE.TRANS64 RZ, [UR17], R3 ;  /* 0x00000003ffffd9a7 */ /* 0x0005e20008000011 */
[----:B------:R-:W-:Y:S04]  /*1ab0*/  BSSY.RECONVERGENT B0, `(.L_x_29) ;  /* 0x0000003000007945 */ /* 0x000fe80003800200 */
[----:B------:R-:W-:Y:S05]  /*1ac0*/  @P4 BRA `(.L_x_30) ;  /* 0x0000000000044947 */ /* 0x000fea0003800000 */
[----:B------:R-:W-:Y:S05]  /*1ad0*/  BPT.TRAP 0x1 ;  /* 0x000000040000795c */ /* 0x000fea0000300000 */
.L_x_30:
[----:B------:R-:W-:Y:S05]  /*1ae0*/  BSYNC.RECONVERGENT B0 ;  /* 0x0000000000007941 */ /* 0x000fea0003800200 */
.L_x_29:
        /* <DEDUP_REMOVED lines=10> */
[----:B------:R-:W-:Y:S01]  /*1b90*/  UIADD3 UR16, UPT, UPT, UR16, 0x6400, URZ ;  /* 0x0000640010107890 */ /* 0x000fe2000fffe0ff */
[----:B-1----:R-:W-:Y:S01]  /*1ba0*/  SHF.L.U32 R2, R17, 0x1f, RZ ;  /* 0x0000001f11027819 */ /* 0x002fe200000006ff */
[----:B------:R-:W-:Y:S02]  /*1bb0*/  UIADD3.X UR31, UPT, UPT, URZ, UR23, URZ, UP1, !UPT ;  /* 0x00000017ff1f7290 */ /* 0x000fe40008ffe4ff */
[----:B------:R-:W-:Y:S01]  /*1bc0*/  UIADD3.X UR29, UPT, UPT, URZ, UR23, URZ, UP0, !UPT ;  /* 0x00000017ff1d7290 */ /* 0x000fe200087fe4ff */
[----:B------:R1:W1:Y:S01]  /*1bd0*/  SYNCS.PHASECHK.TRANS64.TRYWAIT P0, [UR8+0x28], R2 ;  /* 0x00002802ff0075a7 */ /* 0x0002620008001108 */
[----:B------:R-:W-:Y:S01]  /*1be0*/  ULEA UR8, UR25, UR4, 0xf ;  /* 0x0000000419087291 */ /* 0x000fe2000f8e78ff */
[----:B------:R-:W-:Y:S01]  /*1bf0*/  UMOV UR26, 0x0 ;  /* 0x00000000001a7882 */ /* 0x000fe20000000000 */
[----:B------:R-:W-:-:S02]  /*1c00*/  UMOV UR27, 0x10000000 ;  /* 0x10000000001b7882 */ /* 0x000fc40000000000 */
[----:B------:R-:W-:Y:S01]  /*1c10*/  UIADD3 UR8, UPT, UPT, UR8, 0x10400, URZ ;  /* 0x0001040008087890 */ /* 0x000fe2000fffe0ff */
[----:B------:R-:W-:Y:S01]  /*1c20*/  UMOV UR18, UR34 ;  /* 0x0000002200127c82 */ /* 0x000fe20008000000 */
[----:B------:R-:W-:Y:S01]  /*1c30*/  UMOV UR20, UR36 ;  /* 0x0000002400147c82 */ /* 0x000fe20008000000 */
[----:B------:R-:W-:Y:S01]  /*1c40*/  UMOV UR12, UR36 ;  /* 0x00000024000c7c82 */ /* 0x000fe20008000000 */
[----:B------:R-:W-:Y:S01]  /*1c50*/  UMOV UR9, UR17 ;  /* 0x0000001100097c82 */ /* 0x000fe20008000000 */
[----:B------:R-:W-:Y:S01]  /*1c60*/  UMOV UR10, UR19 ;  /* 0x00000013000a7c82 */ /* 0x000fe20008000000 */
[----:B------:R1:W-:Y:S01]  /*1c70*/  UTMALDG.3D [UR16], [UR30], desc[UR26] ;  /* 0x00001a101e0075b4 */ /* 0x0003e20008011000 */
[----:B------:R-:W-:Y:S01]  /*1c80*/  UIADD3 UR24, UPT, UPT, UR24, 0x1, URZ ;  /* 0x0000000118187890 */ /* 0x000fe2000fffe0ff */
[----:B------:R-:W-:-:S03]  /*1c90*/  UMOV UR25, UR6 ;  /* 0x0000000600197c82 */ /* 0x000fc60008000000 */
[----:B------:R-:W-:Y:S01]  /*1ca0*/  UISETP.NE.AND UP0, UPT, UR24, UR21, UPT ;  /* 0x000000151800728c */ /* 0x000fe2000bf05270 */
[----:B------:R1:W-:Y:S08]  /*1cb0*/  UTMALDG.3D [UR8], [UR28], desc[UR26] ;  /* 0x00001a081c0075b4 */ /* 0x0003f00008011000 */
[----:B------:R-:W-:Y:S05]  /*1cc0*/  BRA.U UP0, `(.L_x_31) ;  /* 0xfffffffd005c7547 */ /* 0x000fea000b83ffff */
.L_x_26:
[C---:B-1----:R-:W-:Y:S01]  /*1cd0*/  LEA R2, R16.reuse, UR4, 0x3 ;  /* 0x0000000410027c11 */ /* 0x042fe2000f8e18ff */
[----:B------:R-:W-:Y:S01]  /*1ce0*/  NOP ;  /* 0x0000000000007918 */ /* 0x000fe20000000000 */
[----:B--2---:R-:W-:Y:S02]  /*1cf0*/  SHF.L.U32 R3, R13, 0x1f, RZ ;  /* 0x0000001f0d037819 */ /* 0x004fe400000006ff */
[----:B------:R-:W-:Y:S02]  /*1d00*/  LEA R4, R16, UR4, 0x4 ;  /* 0x0000000410047c11 */ /* 0x000fe4000f8e20ff */
[----:B------:R-:W1:Y:S02]  /*1d10*/  SYNCS.PHASECHK.TRANS64.TRYWAIT P0, [R2+URZ+0xa0], R3 ;  /* 0x0000a003020075a7 */ /* 0x000e6400080011ff */
[----:B-1----:R-:W-:Y:S05]  /*1d20*/  @!P0 BRA `(.L_x_32) ;  /* 0x00000074001c8947 */ /* 0x002fea0003800000 */
.L_x_129:
[----:B------:R-:W2:Y:S01]  /*1d30*/  LDS.128 R4, [R4+0x130] ;  /* 0x0001300004047984 */ /* 0x000ea20000000c00 */
[----:B---3--:R-:W-:Y:S01]  /*1d40*/  ISETP.GE.AND P0, PT, R40, 0x1, PT ;  /* 0x000000012800780c */ /* 0x008fe20003f06270 */
[----:B-1----:R-:W-:Y:S01]  /*1d50*/  VIADD R2, R2, 0xb0 ;  /* 0x000000b002027836 */ /* 0x002fe20000000000 */
[----:B------:R-:W-:Y:S01]  /*1d60*/  @!PT LDS RZ, [RZ] ;  /* 0x00000000fffff984 */ /* 0x000fe20000000800 */
[----:B------:R-:W-:Y:S01]  /*1d70*/  @!PT LDS RZ, [RZ] ;  /* 0x00000000fffff984 */ /* 0x000fe20000000800 */
[----:B------:R-:W-:Y:S01]  /*1d80*/  @!PT LDS RZ, [RZ] ;  /* 0x00000000fffff984 */ /* 0x000fe20000000800 */
[----:B------:R-:W-:Y:S01]  /*1d90*/  @!PT LDS RZ, [RZ] ;  /* 0x00000000fffff984 */ /* 0x000fe20000000800 */
[----:B------:R1:W-:Y:S06]  /*1da0*/  MEMBAR.ALL.CTA ;  /* 0x0000000000007992 */ /* 0x0003ec0000008000 */
[----:B-1----:R-:W1:Y:S01]  /*1db0*/  FENCE.VIEW.ASYNC.S ;  /* 0x00000000000073c6 */ /* 0x002e620000000000 */
[----:B------:R-:W-:-:S04]  /*1dc0*/  PRMT R2, RZ, 0x654, R2 ;  /* 0x00000654ff027816 */ /* 0x000fc80000000002 */
[----:B-1----:R1:W-:Y:S01]  /*1dd0*/  SYNCS.ARRIVE.TRANS64.RED.A1T0 RZ, [R2+URZ], RZ ;  /* 0x000000ff02ff79a7 */ /* 0x0023e200081004ff */
[----:B--2---:R-:W-:-:S13]  /*1de0*/  LOP3.LUT P2, RZ, R6, 0x1, RZ, 0xc0, !PT ;  /* 0x0000000106ff7812 */ /* 0x004fda000784c0ff */
[----:B------:R-:W-:Y:S01]  /*1df0*/  @P2 SHF.R.U32.HI R3, RZ, 0x10, R5 ;  /* 0x00000010ff032819 */ /* 0x000fe20000011605 */
[----:B------:R-:W-:Y:S01]  /*1e00*/  VOTEU.ANY UP0, P2 ;  /* 0x0000000000ff7886 */ /* 0x000fe20001000100 */
[----:B------:R-:W-:Y:S02]  /*1e10*/  @P2 MOV R10, R4 ;  /* 0x00000004000a2202 */ /* 0x000fe40000000f00 */
[----:B------:R-:W-:Y:S02]  /*1e20*/  @P2 R2UR.BROADCAST UR8, R3 ;  /* 0x00000000030822ca */ /* 0x000fe400008e0000 */
[----:B------:R-:W-:-:S11]  /*1e30*/  @P2 LOP3.LUT R9, R5, 0xffff, RZ, 0xc0, !PT ;  /* 0x0000ffff05092812 */ /* 0x000fd600078ec0ff */
[----:B------:R-:W-:Y:S01]  /*1e40*/  @UP0 UMOV UR36, UR8 ;  /* 0x0000000800240c82 */ /* 0x000fe20008000000 */
[----:B-1----:R-:W-:Y:S05]  /*1e50*/  @!P0 BRA `(.L_x_33) ;  /* 0x0000000000b88947 */ /* 0x002fea0003800000 */
[----:B------:R-:W4:Y:S01]  /*1e60*/  LDC.64 R4, c[0x0][0xb18] ;  /* 0x0002c600ff047b82 */ /* 0x000f220000000a00 */
[----:B------:R-:W-:-:S07]  /*1e70*/  ISETP.NE.AND P3, PT, R40, 0x1, PT ;  /* 0x000000012800780c */ /* 0x000fce0003f65270 */
[----:B------:R-:W1:Y:S08]  /*1e80*/  LDC.64 R6, c[0x0][0xb10] ;  /* 0x0002c400ff067b82 */ /* 0x000e700000000a00 */
[----:B------:R-:W2:Y:S08]  /*1e90*/  LDC R14, c[0x0][0xb20] ;  /* 0x0002c800ff0e7b82 */ /* 0x000eb00000000800 */
[----:B------:R-:W3:Y:S01]  /*1ea0*/  LDC R15, c[0x0][0xb0c] ;  /* 0x0002c300ff0f7b82 */ /* 0x000ee20000000800 */
[----:B----4-:R-:W-:Y:S01]  /*1eb0*/  IMAD.HI.U32 R19, R0, R5, RZ ;  /* 0x0000000500137227 */ /* 0x010fe200078e00ff */
[----:B------:R-:W-:-:S03]  /*1ec0*/  ISETP.NE.AND P0, PT, R4, 0x1, PT ;  /* 0x000000010400780c */ /* 0x000fc60003f05270 */
[----:B------:R-:W-:-:S03]  /*1ed0*/  IMAD.HI.U32 R5, R9, R5, RZ ;  /* 0x0000000509057227 */ /* 0x000fc600078e00ff */
[----:B------:R-:W4:Y:S01]  /*1ee0*/  LDC.64 R2, c[0x0][0xb28] ;  /* 0x0002ca00ff027b82 */ /* 0x000f220000000a00 */
[----:B-1----:R-:W-:-:S04]  /*1ef0*/  IMAD.HI.U32 R20, R8, R6, RZ ;  /* 0x0000000608147227 */ /* 0x002fc800078e00ff */
[----:B------:R-:W-:Y:S01]  /*1f00*/  IMAD.HI.U32 R21, R10, R6, RZ ;  /* 0x000000060a157227 */ /* 0x000fe200078e00ff */
[----:B------:R-:W-:Y:S02]  /*1f10*/  SHF.R.U32.HI R20, RZ, R7, R20 ;  /* 0x00000007ff147219 */ /* 0x000fe40000011614 */
[-C--:B--2---:R-:W-:Y:S02]  /*1f20*/  SHF.R.U32.HI R19, RZ, R14.reuse, R19 ;  /* 0x0000000eff137219 */ /* 0x084fe40000011613 */
[----:B------:R-:W-:Y:S02]  /*1f30*/  SHF.R.U32.HI R5, RZ, R14, R5 ;  /* 0x0000000eff057219 */ /* 0x000fe40000011605 */
[----:B------:R-:W-:Y:S02]  /*1f40*/  SEL R19, R0, R19, !P0 ;  /* 0x0000001300137207 */ /* 0x000fe40004000000 */
[----:B------:R-:W-:Y:S02]  /*1f50*/  SHF.R.U32.HI R21, RZ, R7, R21 ;  /* 0x00000007ff157219 */ /* 0x000fe40000011615 */
[----:B---3--:R-:W-:-:S02]  /*1f60*/  ISETP.NE.AND P1, PT, R15, 0x1, PT ;  /* 0x000000010f00780c */ /* 0x008fc40003f25270 */
[----:B------:R-:W-:Y:S02]  /*1f70*/  SEL R5, R9, R5, !P0 ;  /* 0x0000000509057207 */ /* 0x000fe40004000000 */
[----:B------:R-:W-:Y:S02]  /*1f80*/  SEL R20, R8, R20, !P1 ;  /* 0x0000001408147207 */ /* 0x000fe40004800000 */
[----:B------:R-:W-:Y:S01]  /*1f90*/  SEL R21, R10, R21, !P1 ;  /* 0x000000150a157207 */ /* 0x000fe20004800000 */
[----:B----4-:R-:W-:-:S04]  /*1fa0*/  IMAD.HI.U32 R18, R19, R2, RZ ;  /* 0x0000000213127227 */ /* 0x010fc800078e00ff */
        /* <DEDUP_REMOVED lines=10> */
[----:B------:R-:W-:-:S04]  /*2050*/  @!P0 IMAD.HI.U32 R7, R21, R2, RZ ;  /* 0x0000000215078227 */ /* 0x000fc800078e00ff */
[----:B------:R-:W-:Y:S01]  /*2060*/  IMAD.MOV R2, RZ, RZ, -R6 ;  /* 0x000000ffff027224 */ /* 0x000fe200078e0a06 */
[----:B------:R-:W-:Y:S02]  /*2070*/  @!P0 SHF.R.U32.HI R3, RZ, R3, R7 ;  /* 0x00000003ff038219 */ /* 0x000fe40000011607 */
[----:B------:R-:W-:Y:S01]  /*2080*/  IADD3 R7, PT, PT, -R5, RZ, RZ ;  /* 0x000000ff05077210 */ /* 0x000fe20007ffe1ff */
[----:B------:R-:W-:Y:S01]  /*2090*/  IMAD R2, R40, R2, R5 ;  /* 0x0000000228027224 */ /* 0x000fe200078e0205 */
        /* <DEDUP_REMOVED lines=10> */
.L_x_33:
[----:B------:R-:W1:Y:S02]  /*2140*/  LDCU UR8, c[0x0][0xb30] ;  /* 0x00016600ff0877ac */ /* 0x000e640008000800 */
[----:B-1----:R-:W-:-:S09]  /*2150*/  UISETP.NE.AND UP0, UPT, UR8, 0x1, UPT ;  /* 0x000000010800788c */ /* 0x002fd2000bf05270 */
[----:B------:R-:W-:Y:S05]  /*2160*/  BRA.U UP0, `(.L_x_34) ;  /* 0x0000000100407547 */ /* 0x000fea000b800000 */
[----:B------:R-:W1:Y:S08]  /*2170*/  LDC.64 R4, c[0x0][0xb10] ;  /* 0x0002c400ff047b82 */ /* 0x000e700000000a00 */
[----:B------:R-:W2:Y:S08]  /*2180*/  LDC.64 R2, c[0x0][0xb18] ;  /* 0x0002c600ff027b82 */ /* 0x000eb00000000a00 */
[----:B------:R-:W3:Y:S08]  /*2190*/  LDC R6, c[0x0][0xb20] ;  /* 0x0002c800ff067b82 */ /* 0x000ef00000000800 */
[----:B------:R-:W4:Y:S01]  /*21a0*/  LDC R7, c[0x0][0xb0c] ;  /* 0x0002c300ff077b82 */ /* 0x000f220000000800 */
[----:B-1----:R-:W-:-:S05]  /*21b0*/  IMAD.HI.U32 R4, R10, R4, RZ ;  /* 0x000000040a047227 */ /* 0x002fca00078e00ff */
[----:B------:R-:W-:Y:S01]  /*21c0*/  SHF.R.U32.HI R4, RZ, R5, R4 ;  /* 0x00000005ff047219 */ /* 0x000fe20000011604 */
[----:B--2---:R-:W-:Y:S01]  /*21d0*/  IMAD.HI.U32 R3, R9, R3, RZ ;  /* 0x0000000309037227 */ /* 0x004fe200078e00ff */
[----:B------:R-:W-:-:S04]  /*21e0*/  ISETP.NE.AND P0, PT, R2, 0x1, PT ;  /* 0x000000010200780c */ /* 0x000fc80003f05270 */
[----:B---3--:R-:W-:-:S04]  /*21f0*/  SHF.R.U32.HI R3, RZ, R6, R3 ;  /* 0x00000006ff037219 */ /* 0x008fc80000011603 */
[----:B------:R-:W-:Y:S02]  /*2200*/  SEL R3, R9, R3, !P0 ;  /* 0x0000000309037207 */ /* 0x000fe40004000000 */
[----:B----4-:R-:W-:-:S04]  /*2210*/  ISETP.NE.AND P1, PT, R7, 0x1, PT ;  /* 0x000000010700780c */ /* 0x010fc80003f25270 */
[----:B------:R-:W-:-:S05]  /*2220*/  SEL R4, R10, R4, !P1 ;  /* 0x000000040a047207 */ /* 0x000fca0004800000 */
[----:B------:R-:W-:Y:S02]  /*2230*/  IMAD.IADD R5, R3, 0x1, -R4 ;  /* 0x0000000103057824 */ /* 0x000fe400078e0a04 */
[----:B------:R-:W-:Y:S02]  /*2240*/  IMAD.IADD R3, R4, 0x1, -R3 ;  /* 0x0000000104037824 */ /* 0x000fe400078e0a03 */
[----:B------:R-:W-:Y:S02]  /*2250*/  IMAD R10, R5, R7, R10 ;  /* 0x00000007050a7224 */ /* 0x000fe400078e020a */
[----:B------:R-:W-:-:S07]  /*2260*/  IMAD R9, R3, R2, R9 ;  /* 0x0000000203097224 */ /* 0x000fce00078e0209 */
.L_x_34:
[----:B------:R-:W-:Y:S01]  /*2270*/  VIADD R16, R16, 0x1 ;  /* 0x0000000110107836 */ /* 0x000fe20000000000 */
[----:B------:R-:W-:Y:S01]  /*2280*/  PLOP3.LUT P1, PT, PT, PT, PT, 0x80, 0x8 ;  /* 0x000000000008781c */ /* 0x000fe20003f2f070 */
[----:B------:R-:W-:Y:S02]  /*2290*/  IMAD.IADD R15, R10, 0x1, R95 ;  /* 0x000000010a0f7824 */ /* 0x000fe400078e025f */
[----:B------:R-:W-:Y:S01]  /*22a0*/  IMAD.IADD R14, R9, 0x1, R94 ;  /* 0x00000001090e7824 */ /* 0x000fe200078e025e */
[----:B------:R-:W-:-:S04]  /*22b0*/  ISETP.NE.AND P0, PT, R16, 0x2, PT ;  /* 0x000000021000780c */ /* 0x000fc80003f05270 */
[----:B------:R-:W-:Y:S02]  /*22c0*/  SEL R2, RZ, 0x1, P0 ;  /* 0x00000001ff027807 */ /* 0x000fe40000000000 */
[----:B------:R-:W-:Y:S02]  /*22d0*/  SEL R16, R16, RZ, P0 ;  /* 0x000000ff10107207 */ /* 0x000fe40000000000 */
[----:B------:R-:W-:Y:S01]  /*22e0*/  LOP3.LUT R13, R13, R2, RZ, 0x3c, !PT ;  /* 0x000000020d0d7212 */ /* 0x000fe200078e3cff */
[----:B------:R-:W-:Y:S06]  /*22f0*/  @P2 BRA `(.L_x_35) ;  /* 0xfffffff000982947 */ /* 0x000fec000383ffff */
[----:B------:R-:W-:Y:S01]  /*2300*/  UIADD3 UR4, UPT, UPT, UR4, 0x28, URZ ;  /* 0x0000002804047890 */ /* 0x000fe2000fffe0ff */
[----:B------:R-:W-:-:S03]  /*2310*/  SHF.L.U32 R2, R17, 0x1f, RZ ;  /* 0x0000001f11027819 */ /* 0x000fc600000006ff */
[----:B------:R-:W-:-:S09]  /*2320*/  ULEA UR5, UR6, UR4, 0x3 ;  /* 0x0000000406057291 */ /* 0x000fd2000f8e18ff */
[----:B------:R-:W1:Y:S02]  /*2330*/  SYNCS.PHASECHK.TRANS64.TRYWAIT P0, [UR5], R2 ;  /* 0x00000002ff0075a7 */ /* 0x000e640008001105 */
[----:B-1----:R-:W-:Y:S05]  /*2340*/  @!P0 BRA `(.L_x_36) ;  /* 0x0000006c00a88947 */ /* 0x002fea0003800000 */
.L_x_131:
[----:B------:R-:W-:-:S04]  /*2350*/  UIADD3 UR6, UPT, UPT, UR6, 0x1, URZ ;  /* 0x0000000106067890 */ /* 0x000fc8000fffe0ff */
[----:B------:R-:W-:-:S04]  /*2360*/  UISETP.NE.AND UP0, UPT, UR6, 0x5, UPT ;  /* 0x000000050600788c */ /* 0x000fc8000bf05270 */
[----:B------:R-:W-:Y:S02]  /*2370*/  USEL UR7, URZ, 0x1, UP0 ;  /* 0x00000001ff077887 */ /* 0x000fe40008000000 */
[----:B------:R-:W-:-:S04]  /*2380*/  USEL UR6, UR6, URZ, UP0 ;  /* 0x000000ff06067287 */ /* 0x000fc80008000000 */
[----:B------:R-:W-:Y:S01]  /*2390*/  ULEA UR5, UR6, UR4, 0x3 ;  /* 0x0000000406057291 */ /* 0x000fe2000f8e18ff */
[----:B-1----:R-:W-:-:S04]  /*23a0*/  LOP3.LUT R2, R17, UR7, RZ, 0x3c, !PT ;  /* 0x0000000711027c12 */ /* 0x002fc8000f8e3cff */
[----:B------:R-:W-:-:S04]  /*23b0*/  SHF.L.U32 R3, R2, 0x1f, RZ ;  /* 0x0000001f02037819 */ /* 0x000fc800000006ff */
[----:B------:R-:W1:Y:S02]  /*23c0*/  SYNCS.PHASECHK.TRANS64.TRYWAIT P0, [UR5], R3 ;  /* 0x00000003ff0075a7 */ /* 0x000e640008001105 */
[----:B-1----:R-:W-:Y:S05]  /*23d0*/  @!P0 BRA `(.L_x_37) ;  /* 0x0000006c009c8947 */ /* 0x002fea0003800000 */
.L_x_133:
[----:B------:R-:W-:-:S04]  /*23e0*/  UIADD3 UR6, UPT, UPT, UR6, 0x1, URZ ;  /* 0x0000000106067890 */ /* 0x000fc8000fffe0ff */
[----:B------:R-:W-:-:S04]  /*23f0*/  UISETP.NE.AND UP0, UPT, UR6, 0x5, UPT ;  /* 0x000000050600788c */ /* 0x000fc8000bf05270 */
[----:B------:R-:W-:Y:S02]  /*2400*/  USEL UR7, URZ, 0x1, UP0 ;  /* 0x00000001ff077887 */ /* 0x000fe40008000000 */
[----:B------:R-:W-:-:S04]  /*2410*/  USEL UR6, UR6, URZ, UP0 ;  /* 0x000000ff06067287 */ /* 0x000fc80008000000 */
[----:B------:R-:W-:Y:S01]  /*2420*/  ULEA UR5, UR6, UR4, 0x3 ;  /* 0x0000000406057291 */ /* 0x000fe2000f8e18ff */
[----:B------:R-:W-:-:S04]  /*2430*/  LOP3.LUT R2, R2, UR7, RZ, 0x3c, !PT ;  /* 0x0000000702027c12 */ /* 0x000fc8000f8e3cff */
[----:B-1----:R-:W-:-:S04]  /*2440*/  SHF.L.U32 R3, R2, 0x1f, RZ ;  /* 0x0000001f02037819 */ /* 0x002fc800000006ff */
[----:B------:R-:W1:Y:S02]  /*2450*/  SYNCS.PHASECHK.TRANS64.TRYWAIT P0, [UR5], R3 ;  /* 0x00000003ff0075a7 */ /* 0x000e640008001105 */
[----:B-1----:R-:W-:Y:S05]  /*2460*/  @!P0 BRA `(.L_x_38) ;  /* 0x0000006c00908947 */ /* 0x002fea0003800000 */
.L_x_135:
        /* <DEDUP_REMOVED lines=9> */
.L_x_137:
[----:B------:R-:W-:-:S04]  /*2500*/  UIADD3 UR6, UPT, UPT, UR6, 0x1, URZ ;  /* 0x0000000106067890 */ /* 0x000fc8000fffe0ff */
[----:B------:R-:W-:-:S04]  /*2510*/  UISETP.NE.AND UP0, UPT, UR6, 0x5, UPT ;  /* 0x000000050600788c */ /* 0x000fc8000bf05270 */
[----:B------:R-:W-:Y:S02]  /*2520*/  USEL UR5, URZ, 0x1, UP0 ;  /* 0x00000001ff057887 */ /* 0x000fe40008000000 */
[----:B------:R-:W-:-:S04]  /*2530*/  USEL UR6, UR6, URZ, UP0 ;  /* 0x000000ff06067287 */ /* 0x000fc80008000000 */
[----:B------:R-:W-:Y:S01]  /*2540*/  ULEA UR6, UR6, UR4, 0x3 ;  /* 0x0000000406067291 */ /* 0x000fe2000f8e18ff */
[----:B------:R-:W-:-:S04]  /*2550*/  LOP3.LUT R2, R2, UR5, RZ, 0x3c, !PT ;  /* 0x0000000502027c12 */ /* 0x000fc8000f8e3cff */
[----:B------:R-:W-:Y:S01]  /*2560*/  SHF.L.U32 R2, R2, 0x1f, RZ ;  /* 0x0000001f02027819 */ /* 0x000fe200000006ff */
[----:B-1--4-:R-:W-:-:S07]  /*2570*/  IMAD.U32 R0, RZ, RZ, UR6 ;  /* 0x00000006ff007e24 */ /* 0x012fce000f8e00ff */
.L_x_40:
[----:B-1----:R1:W2:Y:S02]  /*2580*/  SYNCS.PHASECHK.TRANS64.TRYWAIT P0, [R0+URZ], R2 ;  /* 0x00000002000075a7 */ /* 0x0022a400080011ff */
[----:B--2---:R-:W-:Y:S05]  /*2590*/  @!P0 NANOSLEEP.SYNCS 0x989680 ;  /* 0x009896800000895d */ /* 0x004fea0003900000 */
[----:B------:R-:W2:Y:S02]  /*25a0*/  @!P0 SYNCS.PHASECHK.TRANS64 P0, [R0+URZ], R2 ;  /* 0x00000002000085a7 */ /* 0x000ea400080010ff */
[----:B--2---:R-:W-:Y:S05]  /*25b0*/  @P0 EXIT ;  /* 0x000000000000094d */ /* 0x004fea0003800000 */
[----:B------:R-:W-:Y:S05]  /*25c0*/  BRA `(.L_x_40) ;  /* 0xfffffffc00ec7947 */ /* 0x000fea000383ffff */
.L_x_17:
[----:B------:R-:W-:-:S04]  /*25d0*/  UISETP.NE.AND UP1, UPT, UR37, URZ, UPT ;  /* 0x000000ff2500728c */ /* 0x000fc8000bf25270 */
[----:B------:R-:W-:-:S09]  /*25e0*/  UISETP.NE.OR UP1, UPT, UR8, 0x1, UP1 ;  /* 0x000000010800788c */ /* 0x000fd20008f25670 */
[----:B------:R-:W-:Y:S05]  /*25f0*/  BRA.U UP1, `(.L_x_41) ;  /* 0x0000000501487547 */ /* 0x000fea000b800000 */
[----:B------:R-:W-:Y:S01]  /*2600*/  ISETP.NE.AND P2, PT, R2, RZ, PT ;  /* 0x000000ff0200720c */ /* 0x000fe20003f45270 */
[----:B------:R-:W-:Y:S01]  /*2610*/  IMAD.MOV.U32 R12, RZ, RZ, 0x1 ;  /* 0x00000001ff0c7424 */ /* 0x000fe200078e00ff */
[----:B------:R-:W-:Y:S02]  /*2620*/  CS2R R10, SRZ ;  /* 0x00000000000a7805 */ /* 0x000fe4000001ff00 */
[----:B------:R-:W-:Y:S01]  /*2630*/  CS2R R8, SRZ ;  /* 0x0000000000087805 */ /* 0x000fe2000001ff00 */
[----:B------:R-:W-:Y:S01]  /*2640*/  UMOV UR4, 0x400 ;  /* 0x0000040000047882 */ /* 0x000fe20000000000 */
[----:B------:R-:W-:Y:S01]  /*2650*/  UMOV UR6, URZ ;  /* 0x000000ff00067c82 */ /* 0x000fe20008000000 */
[----:B------:R-:W-:-:S12]  /*2660*/  ULEA UR37, UR37, UR4, 0x18 ;  /* 0x0000000425257291 */ /* 0x000fd8000f8ec0ff */
.L_x_45:
[----:B------:R-:W-:Y:S02]  /*2670*/  LEA R0, R8, UR37, 0x3 ;  /* 0x0000002508007c11 */ /* 0x000fe4000f8e18ff */
[----:B------:R-:W-:-:S03]  /*2680*/  SHF.L.U32 R4, R9, 0x1f, RZ ;  /* 0x0000001f09047819 */ /* 0x000fc600000006ff */
[----:B------:R-:W-:Y:S01]  /*2690*/  VIADD R5, R0, 0x110 ;  /* 0x0000011000057836 */ /* 0x000fe20000000000 */
[----:B------:R-:W1:Y:S02]  /*26a0*/  SYNCS.PHASECHK.TRANS64.TRYWAIT P0, [R0+URZ+0x100], R4 ;  /* 0x00010004000075a7 */ /* 0x000e6400080011ff */
[----:B-1----:R-:W-:Y:S05]  /*26b0*/  @!P0 BRA `(.L_x_42) ;  /* 0x0000006c002c8947 */ /* 0x002fea0003800000 */
.L_x_138:
[----:B------:R-:W-:Y:S01]  /*26c0*/  ULEA UR5, UR6, UR37, 0x3 ;  /* 0x0000002506057291 */ /* 0x000fe2000f8e18ff */
[----:B-1----:R-:W-:Y:S01]  /*26d0*/  PRMT R0, RZ, 0x654, R5 ;  /* 0x00000654ff007816 */ /* 0x002fe20000000005 */
[----:B------:R-:W-:Y:S01]  /*26e0*/  @!P2 IMAD.MOV.U32 R4, RZ, RZ, 0x10 ;  /* 0x00000010ff04a424 */ /* 0x000fe200078e00ff */
[----:B------:R-:W-:Y:S01]  /*26f0*/  SHF.L.U32 R5, R12, 0x1f, RZ ;  /* 0x0000001f0c057819 */ /* 0x000fe200000006ff */
[----:B------:R-:W-:Y:S01]  /*2700*/  UIADD3 UR4, UPT, UPT, UR5, 0xa0, URZ ;  /* 0x000000a005047890 */ /* 0x000fe2000fffe0ff */
[----:B------:R1:W-:Y:S05]  /*2710*/  SYNCS.ARRIVE.TRANS64.RED.A1T0 RZ, [R0+URZ], RZ ;  /* 0x000000ff00ff79a7 */ /* 0x0003ea00081004ff */
[----:B------:R-:W-:Y:S01]  /*2720*/  IMAD.U32 R6, RZ, RZ, UR4 ;  /* 0x00000004ff067e24 */ /* 0x000fe2000f8e00ff */
[----:B------:R-:W2:Y:S04]  /*2730*/  SYNCS.PHASECHK.TRANS64.TRYWAIT P0, [UR5+0xb0], R5 ;  /* 0x0000b005ff0075a7 */ /* 0x000ea80008001105 */
[----:B------:R-:W-:Y:S01]  /*2740*/  PRMT R6, R2, 0x654, R6 ;  /* 0x0000065402067816 */ /* 0x000fe20000000006 */
[----:B-12---:R-:W-:Y:S06]  /*2750*/  @!P0 BRA `(.L_x_43) ;  /* 0x0000006c00188947 */ /* 0x006fec0003800000 */
.L_x_140:
[----:B------:R-:W-:Y:S01]  /*2760*/  ULEA UR4, UR6, UR37, 0x4 ;  /* 0x0000002506047291 */ /* 0x000fe2000f8e20ff */
[----:B------:R-:W-:Y:S01]  /*2770*/  SEL R3, R6, R3, !P2 ;  /* 0x0000000306037207 */ /* 0x000fe20005000000 */
[----:B------:R-:W-:Y:S01]  /*2780*/  UIADD3 UR5, UPT, UPT, UR5, 0xa0, URZ ;  /* 0x000000a005057890 */ /* 0x000fe2000fffe0ff */
[----:B-1----:R-:W-:Y:S01]  /*2790*/  LEA R0, R11, UR37, 0x3 ;  /* 0x000000250b007c11 */ /* 0x002fe2000f8e18ff */
[----:B------:R-:W-:Y:S01]  /*27a0*/  UIADD3 UR4, UPT, UPT, UR4, 0x130, URZ ;  /* 0x0000013004047890 */ /* 0x000fe2000fffe0ff */
[----:B------:R1:W-:Y:S01]  /*27b0*/  @!P2 SYNCS.ARRIVE.TRANS64.RED RZ, [R3+URZ], R4 ;  /* 0x0000000403ffa9a7 */ /* 0x0003e200080004ff */
[----:B------:R-:W-:Y:S01]  /*27c0*/  UIADD3 UR6, UPT, UPT, UR6, 0x1, URZ ;  /* 0x0000000106067890 */ /* 0x000fe2000fffe0ff */
[----:B------:R-:W-:-:S03]  /*27d0*/  VIADD R8, R8, 0x1 ;  /* 0x0000000108087836 */ /* 0x000fc60000000000 */
[----:B------:R-:W-:Y:S02]  /*27e0*/  UISETP.NE.AND UP0, UPT, UR6, 0x2, UPT ;  /* 0x000000020600788c */ /* 0x000fe4000bf05270 */
[----:B------:R-:W-:Y:S01]  /*27f0*/  ISETP.NE.AND P0, PT, R8, 0x2, PT ;  /* 0x000000020800780c */ /* 0x000fe20003f05270 */
[----:B------:R-:W-:Y:S06]  /*2800*/  UGETNEXTWORKID.BROADCAST [UR4], [UR5] ;  /* 0x00000000040073ca */ /* 0x000fec0008000100 */
[----:B------:R-:W-:Y:S02]  /*2810*/  USEL UR4, URZ, 0x1, UP0 ;  /* 0x00000001ff047887 */ /* 0x000fe40008000000 */
[----:B------:R-:W-:-:S04]  /*2820*/  USEL UR6, UR6, URZ, UP0 ;  /* 0x000000ff06067287 */ /* 0x000fc80008000000 */
[----:B------:R-:W-:Y:S02]  /*2830*/  LOP3.LUT R12, R12, UR4, RZ, 0x3c, !PT ;  /* 0x000000040c0c7c12 */ /* 0x000fe4000f8e3cff */
[----:B-1----:R-:W-:-:S04]  /*2840*/  SHF.L.U32 R4, R10, 0x1f, RZ ;  /* 0x0000001f0a047819 */ /* 0x002fc800000006ff */
[----:B------:R-:W1:Y:S02]  /*2850*/  SYNCS.PHASECHK.TRANS64.TRYWAIT P1, [R0+URZ+0xa0], R4 ;  /* 0x0000a004000075a7 */ /* 0x000e6400080211ff */
[----:B-1----:R-:W-:Y:S05]  /*2860*/  @!P1 BRA `(.L_x_44) ;  /* 0x0000006800ec9947 */ /* 0x002fea0003800000 */
.L_x_141:
[C---:B-1----:R-:W-:Y:S01]  /*2870*/  LEA R4, R11.reuse, UR37, 0x4 ;  /* 0x000000250b047c11 */ /* 0x042fe2000f8e20ff */
[----:B------:R-:W-:Y:S01]  /*2880*/  VIADD R0, R0, 0xb0 ;  /* 0x000000b000007836 */ /* 0x000fe20000000000 */
[----:B------:R-:W-:Y:S01]  /*2890*/  SEL R8, R8, RZ, P0 ;  /* 0x000000ff08087207 */ /* 0x000fe20000000000 */
[----:B------:R-:W-:-:S03]  /*28a0*/  VIADD R11, R11, 0x1 ;  /* 0x000000010b0b7836 */ /* 0x000fc60000000000 */
[----:B------:R-:W1:Y:S01]  /*28b0*/  LDS.128 R4, [R4+0x130] ;  /* 0x0001300004047984 */ /* 0x000e620000000c00 */
[----:B------:R-:W-:Y:S02]  /*28c0*/  PRMT R0, RZ, 0x654, R0 ;  /* 0x00000654ff007816 */ /* 0x000fe40000000000 */
[C---:B------:R-:W-:Y:S01]  /*28d0*/  ISETP.NE.AND P1, PT, R11.reuse, 0x2, PT ;  /* 0x000000020b00780c */ /* 0x040fe20003f25270 */
[----:B------:R-:W-:Y:S01]  /*28e0*/  @!PT LDS RZ, [RZ] ;  /* 0x00000000fffff984 */ /* 0x000fe20000000800 */
[----:B------:R-:W-:Y:S01]  /*28f0*/  @!PT LDS RZ, [RZ] ;  /* 0x00000000fffff984 */ /* 0x000fe20000000800 */
[----:B------:R-:W-:Y:S01]  /*2900*/  @!PT LDS RZ, [RZ] ;  /* 0x00000000fffff984 */ /* 0x000fe20000000800 */
[----:B------:R-:W-:Y:S01]  /*2910*/  @!PT LDS RZ, [RZ] ;  /* 0x00000000fffff984 */ /* 0x000fe20000000800 */
[----:B------:R2:W-:Y:S06]  /*2920*/  MEMBAR.ALL.CTA ;  /* 0x0000000000007992 */ /* 0x0005ec0000008000 */
[----:B--2---:R-:W2:Y:S01]  /*2930*/  FENCE.VIEW.ASYNC.S ;  /* 0x00000000000073c6 */ /* 0x004ea20000000000 */
[----:B------:R-:W-:Y:S01]  /*2940*/  SEL R11, R11, RZ, P1 ;  /* 0x000000ff0b0b7207 */ /* 0x000fe20000800000 */
[----:B--2---:R2:W-:Y:S01]  /*2950*/  SYNCS.ARRIVE.TRANS64.RED.A1T0 RZ, [R0+URZ], RZ ;  /* 0x000000ff00ff79a7 */ /* 0x0045e200081004ff */
[----:B-1----:R-:W-:-:S02]  /*2960*/  LOP3.LUT P3, RZ, R6, 0x1, RZ, 0xc0, !PT ;  /* 0x0000000106ff7812 */ /* 0x002fc4000786c0ff */
[----:B------:R-:W-:-:S04]  /*2970*/  SEL R4, RZ, 0x1, P1 ;  /* 0x00000001ff047807 */ /* 0x000fc80000800000 */
[----:B------:R-:W-:Y:S02]  /*2980*/  LOP3.LUT R10, R10, R4, RZ, 0x3c, !PT ;  /* 0x000000040a0a7212 */ /* 0x000fe400078e3cff */
[----:B--2---:R-:W-:-:S04]  /*2990*/  SEL R0, RZ, 0x1, P0 ;  /* 0x00000001ff007807 */ /* 0x004fc80000000000 */
[----:B------:R-:W-:Y:S01]  /*29a0*/  LOP3.LUT R9, R9, R0, RZ, 0x3c, !PT ;  /* 0x0000000009097212 */ /* 0x000fe200078e3cff */
[----:B------:R-:W-:Y:S06]  /*29b0*/  @P3 BRA `(.L_x_45) ;  /* 0xfffffffc002c3947 */ /* 0x000fec000383ffff */
[----:B------:R-:W-:Y:S01]  /*29c0*/  ULEA UR5, UR6, UR37, 0x3 ;  /* 0x0000002506057291 */ /* 0x000fe2000f8e18ff */
[----:B------:R-:W-:-:S08]  /*29d0*/  SHF.L.U32 R2, R12, 0x1f, RZ ;  /* 0x0000001f0c027819 */ /* 0x000fd000000006ff */
[----:B------:R-:W1:Y:S02]  /*29e0*/  SYNCS.PHASECHK.TRANS64 P0, [UR5+0xb0], R2 ;  /* 0x0000b002ff0075a7 */ /* 0x000e640008001005 */
[----:B-1----:R-:W-:Y:S05]  /*29f0*/  @P0 BRA `(.L_x_46) ;  /* 0x0000000000080947 */ /* 0x002fea0003800000 */
[----:B------:R-:W1:Y:S02]  /*2a00*/  SYNCS.PHASECHK.TRANS64.TRYWAIT P0, [UR5+0xb0], R2 ;  /* 0x0000b002ff0075a7 */ /* 0x000e640008001105 */
[----:B-1----:R-:W-:Y:S05]  /*2a10*/  @!P0 BRA `(.L_x_47) ;  /* 0x0000006800948947 */ /* 0x002fea0003800000 */
.L_x_46:
[----:B------:R-:W-:-:S04]  /*2a20*/  UIADD3 UR4, UPT, UPT, UR6, 0x1, URZ ;  /* 0x0000000106047890 */ /* 0x000fc8000fffe0ff */
[----:B------:R-:W-:-:S04]  /*2a30*/  UISETP.NE.AND UP0, UPT, UR4, 0x2, UPT ;  /* 0x000000020400788c */ /* 0x000fc8000bf05270 */
[----:B------:R-:W-:Y:S02]  /*2a40*/  USEL UR7, URZ, 0x1, UP0 ;  /* 0x00000001ff077887 */ /* 0x000fe40008000000 */
[----:B------:R-:W-:-:S04]  /*2a50*/  USEL UR4, UR4, URZ, UP0 ;  /* 0x000000ff04047287 */ /* 0x000fc80008000000 */
[----:B------:R-:W-:Y:S01]  /*2a60*/  ULEA UR4, UR4, UR37, 0x3 ;  /* 0x0000002504047291 */ /* 0x000fe2000f8e18ff */
[----:B-1----:R-:W-:-:S04]  /*2a70*/  LOP3.LUT R2, R12, UR7, RZ, 0x3c, !PT ;  /* 0x000000070c027c12 */ /* 0x002fc8000f8e3cff */
[----:B------:R-:W-:-:S04]  /*2a80*/  SHF.L.U32 R0, R2, 0x1f, RZ ;  /* 0x0000001f02007819 */ /* 0x000fc800000006ff */
[----:B------:R-:W1:Y:S02]  /*2a90*/  SYNCS.PHASECHK.TRANS64 P0, [UR4+0xb0], R0 ;  /* 0x0000b000ff0075a7 */ /* 0x000e640008001004 */
[----:B-1----:R-:W-:Y:S05]  /*2aa0*/  @P0 EXIT ;  /* 0x000000000000094d */ /* 0x002fea0003800000 */
[----:B------:R-:W-:Y:S02]  /*2ab0*/  SHF.L.U32 R2, R2, 0x1f, RZ ;  /* 0x0000001f02027819 */ /* 0x000fe400000006ff */
[----:B------:R-:W-:-:S07]  /*2ac0*/  MOV R0, UR4 ;  /* 0x0000000400007c02 */ /* 0x000fce0008000f00 */
.L_x_48:
[----:B-1----:R1:W2:Y:S02]  /*2ad0*/  SYNCS.PHASECHK.TRANS64.TRYWAIT P0, [R0+URZ+0xb0], R2 ;  /* 0x0000b002000075a7 */ /* 0x0022a400080011ff */
[----:B--2---:R-:W-:Y:S05]  /*2ae0*/  @!P0 NANOSLEEP.SYNCS 0x989680 ;  /* 0x009896800000895d */ /* 0x004fea0003900000 */
[----:B------:R-:W2:Y:S02]  /*2af0*/  @!P0 SYNCS.PHASECHK.TRANS64 P0, [R0+URZ+0xb0], R2 ;  /* 0x0000b002000085a7 */ /* 0x000ea400080010ff */
[----:B--2---:R-:W-:Y:S05]  /*2b00*/  @P0 EXIT ;  /* 0x000000000000094d */ /* 0x004fea0003800000 */
[----:B------:R-:W-:Y:S05]  /*2b10*/  BRA `(.L_x_48) ;  /* 0xfffffffc00ec7947 */ /* 0x000fea000383ffff */
.L_x_41:
[----:B------:R-:W-:-:S09]  /*2b20*/  UISETP.NE.AND UP1, UPT, UR8, URZ, UPT ;  /* 0x000000ff0800728c */ /* 0x000fd2000bf25270 */
[----:B------:R-:W-:Y:S05]  /*2b30*/  BRA.U UP1, `(.L_x_49) ;  /* 0x0000000d01c87547 */ /* 0x000fea000b800000 */
[----:B------:R-:W-:Y:S01]  /*2b40*/  UMOV UR4, 0x40 ;  /* 0x0000004000047882 */ /* 0x000fe20000000000 */
[----:B------:R-:W-:Y:S01]  /*2b50*/  NOP ;  /* 0x0000000000007918 */ /* 0x000fe20000000000 */
[----:B------:R-:W-:Y:S01]  /*2b60*/  ULEA UR4, UR37, UR4, 0x18 ;  /* 0x0000000425047291 */ /* 0x000fe2000f8ec0ff */
[----:B------:R-:W-:Y:S02]  /*2b70*/  UMOV UR5, 0x400 ;  /* 0x0000040000057882 */ /* 0x000fe40000000000 */
[----:B------:R-:W-:-:S06]  /*2b80*/  ULEA UR37, UR37, UR5, 0x18 ;  /* 0x0000000525257291 */ /* 0x000fcc000f8ec0ff */
[----:B------:R-:W1:Y:S02]  /*2b90*/  LDS.U8 R0, [UR4+0x1c] ;  /* 0x00001c04ff007984 */ /* 0x000e640008000000 */
[----:B-1----:R-:W-:-:S13]  /*2ba0*/  ISETP.NE.AND P0, PT, R0, RZ, PT ;  /* 0x000000ff0000720c */ /* 0x002fda0003f05270 */
[----:B------:R-:W-:Y:S05]  /*2bb0*/  @P0 BRA `(.L_x_50) ;  /* 0x0000000000580947 */ /* 0x000fea0003800000 */
[----:B------:R-:W-:-:S13]  /*2bc0*/  ELECT P0, URZ, PT ;  /* 0x0000000000ff782f */ /* 0x000fda0003800000 */
[----:B------:R-:W-:Y:S05]  /*2bd0*/  @!P0 BRA `(.L_x_51) ;  /* 0x0000000000608947 */ /* 0x000fea0003800000 */
[----:B------:R-:W-:Y:S01]  /*2be0*/  UMOV UR5, 0x10 ;  /* 0x0000001000057882 */ /* 0x000fe20000000000 */
[----:B------:R-:W-:Y:S01]  /*2bf0*/  HFMA2 R0, -RZ, RZ, 0, 5.9604644775390625e-08 ;  /* 0x00000001ff007431 */ /* 0x000fe200000001ff */
[----:B------:R-:W-:-:S03]  /*2c00*/  MOV R2, 0xffff ;  /* 0x0000ffff00027802 */ /* 0x000fc60000000f00 */
[----:B------:R-:W-:Y:S04]  /*2c10*/  DEPBAR.LE SB1, 0x36 ;  /* 0x00009d800000791a */ /* 0x000fe80000000000 */
[----:B------:R-:W1:Y:S02]  /*2c20*/  UTCATOMSWS.FIND_AND_SET.ALIGN UP0, UR5, UR5 ;  /* 0x00000005000575e3 */ /* 0x000e640008000800 */
[----:B-1----:R-:W-:Y:S01]  /*2c30*/  MOV R3, UR5 ;  /* 0x0000000500037c02 */ /* 0x002fe20008000f00 */
[----:B------:R-:W-:Y:S06]  /*2c40*/  BRA.U UP0, `(.L_x_52) ;  /* 0x0000000100187547 */ /* 0x000fec000b800000 */
.L_x_53:
[----:B------:R-:W-:Y:S05]  /*2c50*/  NANOSLEEP 0x64 ;  /* 0x000000640000795d */ /* 0x000fea0003800000 */
[----:B------:R-:W-:-:S05]  /*2c60*/  UMOV UR5, 0x10 ;  /* 0x0000001000057882 */ /* 0x000fca0000000000 */
[----:B------:R-:W-:Y:S04]  /*2c70*/  DEPBAR.LE SB1, 0x36 ;  /* 0x00009d800000791a */ /* 0x000fe80000000000 */
[----:B------:R-:W1:Y:S02]  /*2c80*/  UTCATOMSWS.FIND_AND_SET.ALIGN UP0, UR5, UR5 ;  /* 0x00000005000575e3 */ /* 0x000e640008000800 */
[----:B-1----:R-:W-:Y:S01]  /*2c90*/  MOV R3, UR5 ;  /* 0x0000000500037c02 */ /* 0x002fe20008000f00 */
[----:B------:R-:W-:Y:S05]  /*2ca0*/  BRA.U !UP0, `(.L_x_53) ;  /* 0xfffffffd08e87547 */ /* 0x000fea000b83ffff */
.L_x_52:
[-C--:B------:R-:W-:Y:S02]  /*2cb0*/  SHF.L.U32 R2, R2, R3.reuse, RZ ;  /* 0x0000000302027219 */ /* 0x080fe400000006ff */
[----:B------:R-:W-:Y:S01]  /*2cc0*/  SHF.L.U32 R0, R0, R3, RZ ;  /* 0x0000000300007219 */ /* 0x000fe200000006ff */
[----:B------:R-:W-:Y:S02]  /*2cd0*/  IMAD.SHL.U32 R3, R3, 0x20, RZ ;  /* 0x0000002003037824 */ /* 0x000fe400078e00ff */
[----:B------:R1:W-:Y:S04]  /*2ce0*/  ATOMS.OR RZ, [UR4+0x14], R2 ;  /* 0x00001402ffff798c */ /* 0x0003e8000b000004 */
[----:B------:R1:W-:Y:S04]  /*2cf0*/  ATOMS.OR RZ, [UR4+0x18], R0 ;  /* 0x00001800ffff798c */ /* 0x0003e8000b000004 */
[----:B------:R1:W-:Y:S01]  /*2d00*/  STS [UR37+0x150], R3 ;  /* 0x00015003ff007988 */ /* 0x0003e20008000825 */
[----:B------:R-:W-:Y:S05]  /*2d10*/  BRA `(.L_x_51) ;  /* 0x0000000000107947 */ /* 0x000fea0003800000 */
.L_x_50:
[----:B------:R-:W-:Y:S02]  /*2d20*/  MOV R0, 0xffffffff ;  /* 0xffffffff00007802 */ /* 0x000fe40000000f00 */
[----:B------:R-:W-:-:S03]  /*2d30*/  MOV R2, 0x2d60 ;  /* 0x00002d6000027802 */ /* 0x000fc60000000f00 */
[----:B------:R1:W-:Y:S04]  /*2d40*/  STS [UR37+0x150], R0 ;  /* 0x00015000ff007988 */ /* 0x0003e80008000825 */
[----:B-1-3-5:R-:W-:Y:S05]  /*2d50*/  CALL.REL.NOINC `($__internal_1_$__cuda_sm10x_tcgen05_guardrail_trap_phase_invalid_during_alloc) ;  /* 0x0000006c00d87944 */ /* 0x02afea0003c00000 */
.L_x_51:
[----:B------:R-:W-:Y:S05]  /*2d60*/  WARPSYNC.ALL ;  /* 0x0000000000007948 */ /* 0x000fea0003800000 */
[----:B------:R-:W2:Y:S01]  /*2d70*/  S2UR UR5, SR_CgaCtaId ;  /* 0x00000000000579c3 */ /* 0x000ea20000008800 */
[----:B------:R-:W-:Y:S01]  /*2d80*/  UMOV UR4, 0x400 ;  /* 0x0000040000047882 */ /* 0x000fe20000000000 */
[----:B------:R-:W-:-:S06]  /*2d90*/  NOP ;  /* 0x0000000000007918 */ /* 0x000fcc0000000000 */
[----:B------:R-:W-:Y:S06]  /*2da0*/  BAR.ARV 0x6, 0xa0 ;  /* 0x0182800000007b1d */ /* 0x000fec0000002000 */
[----:B------:R-:W4:Y:S01]  /*2db0*/  LDCU UR7, c[0x0][0x38c] ;  /* 0x00007180ff0777ac */ /* 0x000f220008000800 */
[----:B------:R-:W-:Y:S01]  /*2dc0*/  IMAD.MOV.U32 R11, RZ, RZ, 0x1 ;  /* 0x00000001ff0b7424 */ /* 0x000fe200078e00ff */
[----:B------:R-:W-:Y:S01]  /*2dd0*/  CS2R R8, SRZ ;  /* 0x0000000000087805 */ /* 0x000fe2000001ff00 */
[----:B------:R-:W-:Y:S01]  /*2de0*/  IMAD.MOV.U32 R10, RZ, RZ, RZ ;  /* 0x000000ffff0a7224 */ /* 0x000fe200078e00ff */
[----:B------:R-:W3:Y:S01]  /*2df0*/  LDCU UR6, c[0x0][0x38c] ;  /* 0x00007180ff0677ac */ /* 0x000ee20008000800 */
[----:B------:R-:W-:Y:S01]  /*2e00*/  UMOV UR14, URZ ;  /* 0x000000ff000e7c82 */ /* 0x000fe20008000000 */
[----:B------:R-:W-:Y:S01]  /*2e10*/  UMOV UR13, URZ ;  /* 0x000000ff000d7c82 */ /* 0x000fe20008000000 */
[----:B--2---:R-:W-:Y:S01]  /*2e20*/  ULEA UR5, UR5, UR4, 0x18 ;  /* 0x0000000405057291 */ /* 0x004fe2000f8ec0ff */
[----:B------:R-:W-:Y:S01]  /*2e30*/  UMOV UR24, 0x0 ;  /* 0x0000000000187882 */ /* 0x000fe20000000000 */
[----:B------:R-:W-:-:S02]  /*2e40*/  UMOV UR25, 0x4408090 ;  /* 0x0440809000197882 */ /* 0x000fc40000000000 */
[----:B------:R-:W-:Y:S02]  /*2e50*/  UIADD3 UR10, UPT, UPT, UR5, 0x10400, URZ ;  /* 0x00010400050a7890 */ /* 0x000fe4000fffe0ff */
[----:B------:R-:W-:Y:S02]  /*2e60*/  UIADD3 UR15, UPT, UPT, UR5, 0x6400, URZ ;  /* 0x00006400050f7890 */ /* 0x000fe4000fffe0ff */
[----:B----4-:R-:W-:Y:S01]  /*2e70*/  UIADD3 UR7, UPT, UPT, UR7, 0x7f, URZ ;  /* 0x0000007f07077890 */ /* 0x010fe2000fffe0ff */
[----:B-1----:R-:W1:Y:S01]  /*2e80*/  LDS R0, [UR5+0x150] ;  /* 0x00015005ff007984 */ /* 0x002e620008000800 */
[----:B------:R-:W-:Y:S02]  /*2e90*/  USHF.R.U32.HI UR10, URZ, 0x4, UR10 ;  /* 0x00000004ff0a7899 */ /* 0x000fe4000801160a */
[----:B------:R-:W-:Y:S02]  /*2ea0*/  USHF.R.S32.HI UR4, URZ, 0x1f, UR7 ;  /* 0x0000001fff047899 */ /* 0x000fe40008011407 */
[----:B------:R-:W-:-:S02]  /*2eb0*/  USHF.R.U32.HI UR15, URZ, 0x4, UR15 ;  /* 0x00000004ff0f7899 */ /* 0x000fc4000801160f */
[----:B------:R-:W-:Y:S02]  /*2ec0*/  ULEA.HI UR4, UR4, UR7, URZ, 0x7 ;  /* 0x0000000704047291 */ /* 0x000fe4000f8f38ff */
[----:B------:R-:W-:Y:S02]  /*2ed0*/  ULOP3.LUT UR10, UR10, 0x3fff, URZ, 0xc0, !UPT ;  /* 0x00003fff0a0a7892 */ /* 0x000fe4000f8ec0ff */
[----:B------:R-:W-:Y:S01]  /*2ee0*/  USHF.R.S32.HI UR4, URZ, 0x7, UR4 ;  /* 0x00000007ff047899 */ /* 0x000fe20008011404 */
[----:B------:R-:W-:Y:S01]  /*2ef0*/  UMOV UR22, 0x0 ;  /* 0x0000000000167882 */ /* 0x000fe20000000000 */
[----:B------:R-:W-:Y:S02]  /*2f00*/  UMOV UR23, 0x4408090 ;  /* 0x0440809000177882 */ /* 0x000fe40000000000 */
[----:B------:R-:W-:Y:S02]  /*2f10*/  UISETP.LT.AND UP0, UPT, UR4, 0x1, UPT ;  /* 0x000000010400788c */ /* 0x000fe4000bf01270 */
[----:B------:R-:W-:-:S02]  /*2f20*/  ULOP3.LUT UR15, UR15, 0x3fff, URZ, 0xc0, !UPT ;  /* 0x00003fff0f0f7892 */ /* 0x000fc4000f8ec0ff */
[----:B------:R-:W-:Y:S02]  /*2f30*/  USEL UR9, UR4, 0x1, !UP0 ;  /* 0x0000000104097887 */ /* 0x000fe4000c000000 */
[----:B------:R-:W-:Y:S02]  /*2f40*/  ULOP3.LUT UR10, UR10, 0x10000, URZ, 0xfc, !UPT ;  /* 0x000100000a0a7892 */ /* 0x000fe4000f8efcff */
[----:B------:R-:W-:Y:S02]  /*2f50*/  UIADD3 UR9, UPT, UPT, -UR9, URZ, URZ ;  /* 0x000000ff09097290 */ /* 0x000fe4000fffe1ff */
[----:B---3--:R-:W-:Y:S01]  /*2f60*/  UISETP.GE.AND UP3, UPT, UR6, 0x1, UPT ;  /* 0x000000010600788c */ /* 0x008fe2000bf66270 */
[----:B------:R-:W-:Y:S01]  /*2f70*/  UMOV UR20, 0x0 ;  /* 0x0000000000147882 */ /* 0x000fe20000000000 */
[----:B------:R-:W-:Y:S01]  /*2f80*/  UMOV UR21, 0x4408090 ;  /* 0x0440809000157882 */ /* 0x000fe20000000000 */
[----:B------:R-:W-:Y:S01]  /*2f90*/  UMOV UR18, 0x0 ;  /* 0x0000000000127882 */ /* 0x000fe20000000000 */
[----:B------:R-:W-:Y:S01]  /*2fa0*/  UMOV UR19, 0x4408090 ;  /* 0x0440809000137882 */ /* 0x000fe20000000000 */
[----:B-1----:R-:W-:-:S15]  /*2fb0*/  R2UR UR16, R0 ;  /* 0x00000000001072ca */ /* 0x002fde00000e0000 */
.L_x_60:
[----:B------:R-:W-:Y:S02]  /*2fc0*/  LEA R0, R10, UR5, 0x3 ;  /* 0x000000050a007c11 */ /* 0x000fe4000f8e18ff */
[----:B------:R-:W-:Y:S02]  /*2fd0*/  SHF.L.U32 R2, R9, 0x1f, RZ ;  /* 0x0000001f09027819 */ /* 0x000fe400000006ff */
[----:B------:R-:W-:Y:S01]  /*2fe0*/  PLOP3.LUT P0, PT, PT, PT, UP3, 0x80, 0x8 ;  /* 0x000000000008781c */ /* 0x000fe20003f0f038 */
[----:B------:R-:W-:Y:S01]  /*2ff0*/  VIADD R3, R0, 0xb0 ;  /* 0x000000b000037836 */ /* 0x000fe20000000000 */
[----:B-1----:R-:W1:Y:S02]  /*3000*/  SYNCS.PHASECHK.TRANS64.TRYWAIT P1, [R0+URZ+0xa0], R2 ;  /* 0x0000a002000075a7 */ /* 0x002e6400080211ff */
[----:B-1-3--:R-:W-:Y:S09]  /*3010*/  @!P1 BRA `(.L_x_54) ;  /* 0x00000064002c9947 */ /* 0x00aff20003800000 */
.L_x_143:
[----:B------:R-:W-:Y:S01]  /*3020*/  LEA R4, R10, UR5, 0x4 ;  /* 0x000000050a047c11 */ /* 0x000fe2000f8e20ff */
[----:B------:R-:W-:Y:S01]  /*3030*/  @UP3 ULEA UR6, UR13, UR5, 0x3 ;  /* 0x000000050d063291 */ /* 0x000fe2000f8e18ff */
[----:B------:R-:W-:Y:S01]  /*3040*/  PLOP3.LUT P2, PT, PT, PT, PT, 0x80, 0x8 ;  /* 0x000000000008781c */ /* 0x000fe20003f4f070 */
[----:B------:R-:W-:Y:S01]  /*3050*/  ULEA UR7, UR14, UR5, 0x3 ;  /* 0x000000050e077291 */ /* 0x000fe2000f8e18ff */
[----:B------:R-:W-:Y:S02]  /*3060*/  PRMT R3, RZ, 0x654, R3 ;  /* 0x00000654ff037816 */ /* 0x000fe40000000003 */
[----:B------:R-:W2:Y:S01]  /*3070*/  LDS.128 R4, [R4+0x130] ;  /* 0x0001300004047984 */ /* 0x000ea20000000c00 */
[----:B-1----:R-:W-:Y:S02]  /*3080*/  @P0 SHF.L.U32 R2, R8, 0x1f, RZ ;  /* 0x0000001f08020819 */ /* 0x002fe400000006ff */
[----:B------:R-:W-:Y:S01]  /*3090*/  SHF.L.U32 R0, R11, 0x1f, RZ ;  /* 0x0000001f0b007819 */ /* 0x000fe200000006ff */
[----:B------:R-:W-:Y:S01]  /*30a0*/  @!PT LDS RZ, [RZ] ;  /* 0x00000000fffff984 */ /* 0x000fe20000000800 */
[----:B------:R-:W-:Y:S01]  /*30b0*/  @!PT LDS RZ, [RZ] ;  /* 0x00000000fffff984 */ /* 0x000fe20000000800 */
[----:B------:R-:W-:Y:S01]  /*30c0*/  @!PT LDS RZ, [RZ] ;  /* 0x00000000fffff984 */ /* 0x000fe20000000800 */
[----:B------:R-:W-:Y:S01]  /*30d0*/  @!PT LDS RZ, [RZ] ;  /* 0x00000000fffff984 */ /* 0x000fe20000000800 */
[----:B------:R1:W-:Y:S06]  /*30e0*/  MEMBAR.ALL.CTA ;  /* 0x0000000000007992 */ /* 0x0003ec0000008000 */
[----:B-1----:R-:W1:Y:S02]  /*30f0*/  FENCE.VIEW.ASYNC.S ;  /* 0x00000000000073c6 */ /* 0x002e640000000000 */
[----:B-1----:R1:W-:Y:S01]  /*3100*/  SYNCS.ARRIVE.TRANS64.RED.A1T0 RZ, [R3+URZ], RZ ;  /* 0x000000ff03ff79a7 */ /* 0x0023e200081004ff */
[----:B------:R1:W3:Y:S01]  /*3110*/  @P0 SYNCS.PHASECHK.TRANS64.TRYWAIT P2, [UR6], R2 ;  /* 0x00000002ff0005a7 */ /* 0x0002e20008041106 */
[----:B------:R-:W-:Y:S01]  /*3120*/  ULEA.HI UR6, UR14, UR14, URZ, 0x1 ;  /* 0x0000000e0e067291 */ /* 0x000fe2000f8f08ff */
[----:B--2---:R-:W-:-:S03]  /*3130*/  LOP3.LUT P1, RZ, R6, 0x1, RZ, 0xc0, !PT ;  /* 0x0000000106ff7812 */ /* 0x004fc6000782c0ff */
[----:B------:R-:W-:Y:S02]  /*3140*/  USHF.L.U32 UR8, UR6, 0x7, URZ ;  /* 0x0000000706087899 */ /* 0x000fe400080006ff */
[----:B------:R-:W-:Y:S02]  /*3150*/  ULOP3.LUT UR6, UR6, 0xffe, URZ, 0xc0, !UPT ;  /* 0x00000ffe06067892 */ /* 0x000fe4000f8ec0ff */
[----:B------:R-:W-:Y:S02]  /*3160*/  ULOP3.LUT UR8, UR8, 0xffffff00, URZ, 0xc0, !UPT ;  /* 0xffffff0008087892 */ /* 0x000fe4000f8ec0ff */
[----:B------:R-:W-:Y:S02]  /*3170*/  UIADD3 UR6, UPT, UPT, -UR6, UR14, URZ ;  /* 0x0000000e06067290 */ /* 0x000fe4000fffe1ff */
[----:B------:R-:W-:Y:S01]  /*3180*/  UIADD3 UR8, UPT, UPT, UR16, UR8, URZ ;  /* 0x0000000810087290 */ /* 0x000fe2000fffe0ff */
[----:B------:R-:W2:Y:S03]  /*3190*/  SYNCS.PHASECHK.TRANS64.TRYWAIT P0, [UR7+0xe0], R0 ;  /* 0x0000e000ff0075a7 */ /* 0x000ea60008001107 */
[----:B------:R-:W-:Y:S01]  /*31a0*/  ULEA UR8, UR6, UR8, 0x14 ;  /* 0x0000000806087291 */ /* 0x000fe2000f8ea0ff */
[----:B-123--:R-:W-:Y:S11]  /*31b0*/  @!P0 BRA `(.L_x_55) ;  /* 0x0000006000d88947 */ /* 0x00eff60003800000 */
.L_x_145:
[----:B------:R-:W-:Y:S01]  /*31c0*/  IADD3 R10, PT, PT, R10, 0x1, RZ ;  /* 0x000000010a0a7810 */ /* 0x000fe20007ffe0ff */
[----:B------:R-:W-:Y:S06]  /*31d0*/  BRA.U !UP3, `(.L_x_56) ;  /* 0x000000010bc07547 */ /* 0x000fec000b800000 */
[----:B------:R-:W-:Y:S01]  /*31e0*/  UPLOP3.LUT UP4, UPT, UPT, UPT, UPT, 0x40, 0x4 ;  /* 0x000000000004789c */ /* 0x000fe20003f8e870 */
[----:B------:R-:W-:Y:S01]  /*31f0*/  UMOV UR12, UR9 ;  /* 0x00000009000c7c82 */ /* 0x000fe20008000000 */
[----:B------:R-:W-:Y:S01]  /*3200*/  UMOV UR11, UR4 ;  /* 0x00000004000b7c82 */ /* 0x000fe20008000000 */
[----:B------:R-:W-:-:S08]  /*3210*/  UMOV UR17, UR13 ;  /* 0x0000000d00117c82 */ /* 0x000fd00008000000 */
.L_x_59:
[----:B------:R-:W-:Y:S02]  /*3220*/  UIADD3 UR12, UPT, UPT, UR12, 0x1, URZ ;  /* 0x000000010c0c7890 */ /* 0x000fe4000fffe0ff */
[----:B--2---:R-:W-:Y:S02]  /*3230*/  ULEA UR6, UR17, UR5, 0x3 ;  /* 0x0000000511067291 */ /* 0x004fe4000f8e18ff */
[----:B------:R-:W-:Y:S01]  /*3240*/  UISETP.NE.AND UP0, UPT, UR12, URZ, UPT ;  /* 0x000000ff0c00728c */ /* 0x000fe2000bf05270 */
[----:B---3--:R-:W-:Y:S10]  /*3250*/  @P2 BRA `(.L_x_57) ;  /* 0x00000000000c2947 */ /* 0x008ff40003800000 */
[----:B-1----:R-:W-:Y:S04]  /*3260*/  SHF.L.U32 R2, R8, 0x1f, RZ ;  /* 0x0000001f08027819 */ /* 0x002fe800000006ff */
[----:B------:R-:W1:Y:S02]  /*3270*/  SYNCS.PHASECHK.TRANS64.TRYWAIT P0, [UR6], R2 ;  /* 0x00000002ff0075a7 */ /* 0x000e640008001106 */
[----:B-1----:R-:W-:Y:S05]  /*3280*/  @!P0 BRA `(.L_x_58) ;  /* 0x0000006000bc8947 */ /* 0x002fea0003800000 */
.L_x_57:
[----:B------:R-:W-:Y:S01]  /*3290*/  UISETP.NE.AND UP1, UPT, UR11, 0x1, UPT ;  /* 0x000000010b00788c */ /* 0x000fe2000bf25270 */
[----:B------:R-:W-:Y:S01]  /*32a0*/  PLOP3.LUT P2, PT, PT, PT, PT, 0x80, 0x8 ;  /* 0x000000000008781c */ /* 0x000fe20003f4f070 */
[----:B------:R-:W-:Y:S02]  /*32b0*/  UIADD3 UR13, UPT, UPT, UR17, 0x1, URZ ;  /* 0x00000001110d7890 */ /* 0x000fe4000fffe0ff */
[----:B------:R-:W-:Y:S02]  /*32c0*/  ULEA UR28, UR17, UR15, 0x9 ;  /* 0x0000000f111c7291 */ /* 0x000fe4000f8e48ff */
[----:B------:R-:W-:Y:S01]  /*32d0*/  UISETP.NE.AND UP2, UPT, UR13, 0x5, UPT ;  /* 0x000000050d00788c */ /* 0x000fe2000bf45270 */
[----:B------:R-:W-:Y:S01]  /*32e0*/  PLOP3.LUT P0, PT, PT, PT, UP1, 0x80, 0x8 ;  /* 0x000000000008781c */ /* 0x000fe20003f0f018 */
[----:B------:R-:W-:Y:S02]  /*32f0*/  UIADD3 UR40, UPT, UPT, UR28, 0x80, URZ ;  /* 0x000000801c287890 */ /* 0x000fe4000fffe0ff */
[----:B------:R-:W-:Y:S02]  /*3300*/  USEL UR27, URZ, 0x1, UP2 ;  /* 0x00000001ff1b7887 */ /* 0x000fe40009000000 */
[----:B------:R-:W-:Y:S02]  /*3310*/  USEL UR13, UR13, URZ, UP2 ;  /* 0x000000ff0d0d7287 */ /* 0x000fe40009000000 */
[----:B------:R-:W-:Y:S02]  /*3320*/  UIADD3 UR36, UPT, UPT, UR28, 0x100, URZ ;  /* 0x000001001c247890 */ /* 0x000fe4000fffe0ff */
[----:B------:R-:W-:Y:S01]  /*3330*/  @UP1 ULEA UR26, UR13, UR5, 0x3 ;  /* 0x000000050d1a1291 */ /* 0x000fe2000f8e18ff */
[----:B------:R-:W-:Y:S01]  /*3340*/  LOP3.LUT R8, R8, UR27, RZ, 0x3c, !PT ;  /* 0x0000001b08087c12 */ /* 0x000fe2000f8e3cff */
[----:B------:R-:W-:Y:S02]  /*3350*/  UIADD3 UR32, UPT, UPT, UR28, 0x180, URZ ;  /* 0x000001801c207890 */ /* 0x000fe4000fffe0ff */
[----:B------:R-:W-:Y:S01]  /*3360*/  UIADD3 UR6, UPT, UPT, UR6, 0x28, URZ ;  /* 0x0000002806067890 */ /* 0x000fe2000fffe0ff */
[----:B-1----:R-:W-:Y:S01]  /*3370*/  @P0 SHF.L.U32 R0, R8, 0x1f, RZ ;  /* 0x0000001f08000819 */ /* 0x002fe200000006ff */
[----:B------:R-:W-:Y:S01]  /*3380*/  UIADD3 UR11, UPT, UPT, UR11, -0x1, URZ ;  /* 0xffffffff0b0b7890 */ /* 0x000fe2000fffe0ff */
[----:B------:R-:W-:Y:S02]  /*3390*/  UMOV UR29, 0x80004020 ;  /* 0x80004020001d7882 */ /* 0x000fe40000000000 */
[----:B------:R2:W3:Y:S01]  /*33a0*/  @P0 SYNCS.PHASECHK.TRANS64.TRYWAIT P2, [UR26], R0 ;  /* 0x00000000ff0005a7 */ /* 0x0004e2000804111a */
[----:B------:R-:W-:Y:S01]  /*33b0*/  ULEA UR26, UR17, UR10, 0xb ;  /* 0x0000000a111a7291 */ /* 0x000fe2000f8e58ff */
[----:B------:R-:W-:Y:S01]  /*33c0*/  UMOV UR27, 0x40004040 ;  /* 0x40004040001b7882 */ /* 0x000fe20000000000 */
[----:B------:R-:W-:Y:S02]  /*33d0*/  UMOV UR41, 0x80004020 ;  /* 0x8000402000297882 */ /* 0x000fe40000000000 */
[----:B------:R-:W-:Y:S02]  /*33e0*/  UIADD3 UR38, UPT, UPT, UR26, 0x2, URZ ;  /* 0x000000021a267890 */ /* 0x000fe4000fffe0ff */
[----:B------:R-:W-:Y:S02]  /*33f0*/  UIADD3 UR34, UPT, UPT, UR26, 0x4, URZ ;  /* 0x000000041a227890 */ /* 0x000fe4000fffe0ff */
[----:B------:R-:W-:Y:S01]  /*3400*/  UIADD3 UR30, UPT, UPT, UR26, 0x6, URZ ;  /* 0x000000061a1e7890 */ /* 0x000fe2000fffe0ff */
[----:B------:R2:W-:Y:S01]  /*3410*/  UTCQMMA gdesc[UR28], gdesc[UR26], tmem[UR8], tmem[UR24], idesc[UR25], UP4 ;  /* 0x00ff181a1c0075ea */ /* 0x0005e2000a000308 */
[----:B------:R-:W-:Y:S01]  /*3420*/  UPLOP3.LUT UP4, UPT, UPT, UPT, UPT, 0x80, 0x8 ;  /* 0x000000000008789c */ /* 0x000fe20003f8f070 */
[----:B------:R-:W-:Y:S01]  /*3430*/  UMOV UR39, 0x40004040 ;  /* 0x4000404000277882 */ /* 0x000fe20000000000 */
[----:B------:R-:W-:Y:S01]  /*3440*/  UMOV UR37, 0x80004020 ;  /* 0x8000402000257882 */ /* 0x000fe20000000000 */
[----:B------:R2:W-:Y:S01]  /*3450*/  UTCQMMA gdesc[UR40], gdesc[UR38], tmem[UR8], tmem[UR22], idesc[UR23], UPT ;  /* 0x00ff1626280075ea */ /* 0x0005e2000b800308 */
[----:B------:R-:W-:Y:S01]  /*3460*/  UMOV UR35, 0x40004040 ;  /* 0x4000404000237882 */ /* 0x000fe20000000000 */
[----:B------:R-:W-:Y:S01]  /*3470*/  UMOV UR33, 0x80004020 ;  /* 0x8000402000217882 */ /* 0x000fe20000000000 */
[----:B------:R-:W-:Y:S01]  /*3480*/  UMOV UR31, 0x40004040 ;  /* 0x40004040001f7882 */ /* 0x000fe20000000000 */
[----:B------:R2:W-:Y:S01]  /*3490*/  UTCQMMA gdesc[UR36], gdesc[UR34], tmem[UR8], tmem[UR20], idesc[UR21], UPT ;  /* 0x00ff1422240075ea */ /* 0x0005e2000b800308 */
[----:B------:R2:W-:Y:S01]  /*34a0*/  UTCQMMA gdesc[UR32], gdesc[UR30], tmem[UR8], tmem[UR18], idesc[UR19], UPT ;  /* 0x00ff121e200075ea */ /* 0x0005e2000b800308 */
[----:B------:R2:W-:Y:S01]  /*34b0*/  UTCBAR [UR6], URZ ;  /* 0x000000ff060073e9 */ /* 0x0005e200080000ff */
[----:B------:R-:W-:Y:S01]  /*34c0*/  UMOV UR17, UR13 ;  /* 0x0000000d00117c82 */ /* 0x000fe20008000000 */
[----:B------:R-:W-:Y:S05]  /*34d0*/  BRA.U UP0, `(.L_x_59) ;  /* 0xfffffffd00507547 */ /* 0x000fea000b83ffff */
.L_x_56:
[----:B------:R-:W-:Y:S01]  /*34e0*/  UIADD3 UR14, UPT, UPT, UR14, 0x1, URZ ;  /* 0x000000010e0e7890 */ /* 0x000fe2000fffe0ff */
[C---:B------:R-:W-:Y:S01]  /*34f0*/  ISETP.NE.AND P0, PT, R10.reuse, 0x2, PT ;  /* 0x000000020a00780c */ /* 0x040fe20003f05270 */
[----:B------:R-:W-:Y:S02]  /*3500*/  UIADD3 UR7, UPT, UPT, UR7, 0xc0, URZ ;  /* 0x000000c007077890 */ /* 0x000fe4000fffe0ff */
[----:B------:R-:W-:Y:S01]  /*3510*/  UISETP.NE.AND UP0, UPT, UR14, 0x4, UPT ;  /* 0x000000040e00788c */ /* 0x000fe2000bf05270 */
[----:B-12---:R-:W-:Y:S02]  /*3520*/  SEL R0, RZ, 0x1, P0 ;  /* 0x00000001ff007807 */ /* 0x006fe40000000000 */
[----:B------:R-:W-:Y:S01]  /*3530*/  SEL R10, R10, RZ, P0 ;  /* 0x000000ff0a0a7207 */ /* 0x000fe20000000000 */
[----:B------:R-:W-:Y:S01]  /*3540*/  USEL UR6, URZ, 0x1, UP0 ;  /* 0x00000001ff067887 */ /* 0x000fe20008000000 */
[----:B------:R-:W-:Y:S01]  /*3550*/  LOP3.LUT R9, R9, R0, RZ, 0x3c, !PT ;  /* 0x0000000009097212 */ /* 0x000fe200078e3cff */
[----:B------:R-:W-:Y:S01]  /*3560*/  USEL UR14, UR14, URZ, UP0 ;  /* 0x000000ff0e0e7287 */ /* 0x000fe20008000000 */
[----:B------:R1:W-:Y:S03]  /*3570*/  UTCBAR [UR7], URZ ;  /* 0x000000ff070073e9 */ /* 0x0003e600080000ff */
[----:B------:R-:W-:Y:S01]  /*3580*/  LOP3.LUT R11, R11, UR6, RZ, 0x3c, !PT ;  /* 0x000000060b0b7c12 */ /* 0x000fe2000f8e3cff */
[----:B------:R-:W-:Y:S07]  /*3590*/  @P1 BRA `(.L_x_60) ;  /* 0xfffffff800881947 */ /* 0x000fee000383ffff */
[----:B------:R-:W2:Y:S01]  /*35a0*/  S2UR UR4, SR_CgaCtaId ;  /* 0x00000000000479c3 */ /* 0x000ea20000008800 */
[----:B------:R-:W-:Y:S01]  /*35b0*/  ELECT P0, URZ, PT ;  /* 0x0000000000ff782f */ /* 0x000fe20003800000 */
[----:B------:R-:W-:Y:S01]  /*35c0*/  IMAD.MOV.U32 R0, RZ, RZ, 0x1 ;  /* 0x00000001ff007424 */ /* 0x000fe200078e00ff */
[----:B------:R-:W-:Y:S01]  /*35d0*/  UIADD3 UR5, UPT, UPT, UR5, 0xe0, URZ ;  /* 0x000000e005057890 */ /* 0x000fe2000fffe0ff */
[----:B------:R-:W-:Y:S01]  /*35e0*/  SHF.L.U32 R2, R11, 0x1f, RZ ;  /* 0x0000001f0b027819 */ /* 0x000fe200000006ff */
[----:B------:R-:W-:-:S03]  /*35f0*/  UMOV UR6, 0x40 ;  /* 0x0000004000067882 */ /* 0x000fc60000000000 */
[----:B------:R-:W-:Y:S01]  /*3600*/  UVIRTCOUNT.DEALLOC.SMPOOL 0x80 ;  /* 0x000000800000784c */ /* 0x000fe20000000000 */
[----:B--2---:R-:W-:Y:S02]  /*3610*/  ULEA UR4, UR4, UR6, 0x18 ;  /* 0x0000000604047291 */ /* 0x004fe4000f8ec0ff */
[----:B------:R-:W-:-:S07]  /*3620*/  ULEA UR6, UR14, UR5, 0x3 ;  /* 0x000000050e067291 */ /* 0x000fce000f8e18ff */
[----:B------:R2:W-:Y:S02]  /*3630*/  @P0 STS.U8 [UR4+0x1c], R0 ;  /* 0x00001c00ff000988 */ /* 0x0005e40008000004 */
[----:B------:R-:W4:Y:S02]  /*3640*/  SYNCS.PHASECHK.TRANS64.TRYWAIT P0, [UR6], R2 ;  /* 0x00000002ff0075a7 */ /* 0x000f240008001106 */
[----:B--2-4-:R-:W-:Y:S05]  /*3650*/  @!P0 BRA `(.L_x_61) ;  /* 0x0000005c00e08947 */ /* 0x014fea0003800000 */
.L_x_148:
[----:B-1----:R-:W-:-:S04]  /*3660*/  UIADD3 UR7, UPT, UPT, UR14, 0x1, URZ ;  /* 0x000000010e077890 */ /* 0x002fc8000fffe0ff */
[----:B------:R-:W-:-:S04]  /*3670*/  UISETP.NE.AND UP0, UPT, UR7, 0x4, UPT ;  /* 0x000000040700788c */ /* 0x000fc8000bf05270 */
[----:B------:R-:W-:Y:S02]  /*3680*/  USEL UR8, URZ, 0x1, UP0 ;  /* 0x00000001ff087887 */ /* 0x000fe40008000000 */
[----:B------:R-:W-:-:S04]  /*3690*/  USEL UR7, UR7, URZ, UP0 ;  /* 0x000000ff07077287 */ /* 0x000fc80008000000 */
[----:B------:R-:W-:Y:S01]  /*36a0*/  ULEA UR6, UR7, UR5, 0x3 ;  /* 0x0000000507067291 */ /* 0x000fe2000f8e18ff */
[----:B--2---:R-:W-:-:S04]  /*36b0*/  LOP3.LUT R2, R11, UR8, RZ, 0x3c, !PT ;  /* 0x000000080b027c12 */ /* 0x004fc8000f8e3cff */
[----:B------:R-:W-:-:S04]  /*36c0*/  SHF.L.U32 R3, R2, 0x1f, RZ ;  /* 0x0000001f02037819 */ /* 0x000fc800000006ff */
[----:B------:R-:W1:Y:S02]  /*36d0*/  SYNCS.PHASECHK.TRANS64.TRYWAIT P0, [UR6], R3 ;  /* 0x00000003ff0075a7 */ /* 0x000e640008001106 */
[----:B-1----:R-:W-:Y:S05]  /*36e0*/  @!P0 BRA `(.L_x_62) ;  /* 0x0000005c00d48947 */ /* 0x002fea0003800000 */
.L_x_150:
        /* <DEDUP_REMOVED lines=9> */
.L_x_152:
[----:B------:R-:W-:-:S04]  /*3780*/  UIADD3 UR7, UPT, UPT, UR7, 0x1, URZ ;  /* 0x0000000107077890 */ /* 0x000fc8000fffe0ff */
[----:B------:R-:W-:-:S04]  /*3790*/  UISETP.NE.AND UP0, UPT, UR7, 0x4, UPT ;  /* 0x000000040700788c */ /* 0x000fc8000bf05270 */
[----:B------:R-:W-:Y:S02]  /*37a0*/  USEL UR6, URZ, 0x1, UP0 ;  /* 0x00000001ff067887 */ /* 0x000fe40008000000 */
[----:B------:R-:W-:-:S04]  /*37b0*/  USEL UR7, UR7, URZ, UP0 ;  /* 0x000000ff07077287 */ /* 0x000fc80008000000 */
[----:B------:R-:W-:Y:S01]  /*37c0*/  ULEA UR7, UR7, UR5, 0x3 ;  /* 0x0000000507077291 */ /* 0x000fe2000f8e18ff */
[----:B------:R-:W-:-:S04]  /*37d0*/  LOP3.LUT R2, R2, UR6, RZ, 0x3c, !PT ;  /* 0x0000000602027c12 */ /* 0x000fc8000f8e3cff */
[----:B------:R-:W-:-:S04]  /*37e0*/  SHF.L.U32 R2, R2, 0x1f, RZ ;  /* 0x0000001f02027819 */ /* 0x000fc800000006ff */
[----:B------:R-:W2:Y:S02]  /*37f0*/  SYNCS.PHASECHK.TRANS64.TRYWAIT P0, [UR7], R2 ;  /* 0x00000002ff0075a7 */ /* 0x000ea40008001107 */
[----:B--2---:R-:W-:Y:S05]  /*3800*/  @!P0 BRA `(.L_x_64) ;  /* 0x0000005c00bc8947 */ /* 0x004fea0003800000 */
.L_x_154:
[----:B------:R-:W-:Y:S01]  /*3810*/  NOP ;  /* 0x0000000000007918 */ /* 0x000fe20000000000 */
[----:B-1----:R-:W1:Y:S01]  /*3820*/  LDS R0, [UR4+0x14] ;  /* 0x00001404ff007984 */ /* 0x002e620008000800 */
[----:B------:R-:W-:Y:S01]  /*3830*/  ULOP3.LUT UR6, UR16, 0xffff, URZ, 0xc0, !UPT ;  /* 0x0000ffff10067892 */ /* 0x000fe2000f8ec0ff */
[----:B------:R-:W-:Y:S01]  /*3840*/  UMOV UR8, 0xffff ;  /* 0x0000ffff00087882 */ /* 0x000fe20000000000 */
[----:B------:R-:W-:Y:S02]  /*3850*/  UMOV UR5, 0x1 ;  /* 0x0000000100057882 */ /* 0x000fe40000000000 */
[----:B------:R-:W-:-:S04]  /*3860*/  USHF.R.U32.HI UR6, URZ, 0x5, UR6 ;  /* 0x00000005ff067899 */ /* 0x000fc80008011606 */
[----:B------:R-:W-:Y:S02]  /*3870*/  USHF.L.U32 UR8, UR8, UR6, URZ ;  /* 0x0000000608087299 */ /* 0x000fe400080006ff */
[----:B------:R-:W-:-:S04]  /*3880*/  USHF.L.U32 UR5, UR5, UR6, URZ ;  /* 0x0000000605057299 */ /* 0x000fc800080006ff */
[----:B-1----:R-:W-:-:S04]  /*3890*/  LOP3.LUT R0, R0, UR8, RZ, 0xc0, !PT ;  /* 0x0000000800007c12 */ /* 0x002fc8000f8ec0ff */
[----:B------:R-:W-:-:S13]  /*38a0*/  ISETP.NE.AND P0, PT, R0, UR8, PT ;  /* 0x0000000800007c0c */ /* 0x000fda000bf05270 */
[----:B------:R-:W-:Y:S05]  /*38b0*/  @P0 BRA `(.L_x_65) ;  /* 0x0000000000580947 */ /* 0x000fea0003800000 */
[----:B------:R-:W1:Y:S02]  /*38c0*/  LDS R0, [UR4+0x18] ;  /* 0x00001804ff007984 */ /* 0x000e640008000800 */
[----:B-1----:R-:W-:-:S04]  /*38d0*/  LOP3.LUT R0, R0, UR5, RZ, 0xc0, !PT ;  /* 0x0000000500007c12 */ /* 0x002fc8000f8ec0ff */
[----:B------:R-:W-:-:S13]  /*38e0*/  ISETP.NE.AND P0, PT, R0, UR5, PT ;  /* 0x0000000500007c0c */ /* 0x000fda000bf05270 */
[----:B------:R-:W-:Y:S05]  /*38f0*/  @P0 BRA `(.L_x_66) ;  /* 0x00000000003c0947 */ /* 0x000fea0003800000 */
[----:B------:R-:W1:Y:S01]  /*3900*/  S2R R2, SR_LANEID ;  /* 0x0000000000027919 */ /* 0x000e620000000000 */
[----:B------:R-:W-:Y:S01]  /*3910*/  ULOP3.LUT UR8, URZ, UR8, URZ, 0x33, !UPT ;  /* 0x00000008ff087292 */ /* 0x000fe2000f8e33ff */
[----:B------:R-:W-:Y:S02]  /*3920*/  VOTEU.ANY UR7, UPT, PT ;  /* 0x0000000000077886 */ /* 0x000fe400038e0100 */
[----:B------:R-:W-:-:S03]  /*3930*/  UFLO.U32 UR7, UR7 ;  /* 0x00000007000772bd */ /* 0x000fc600080e0000 */
[----:B------:R-:W-:-:S04]  /*3940*/  IMAD.U32 R0, RZ, RZ, UR8 ;  /* 0x00000008ff007e24 */ /* 0x000fc8000f8e00ff */
[----:B------:R2:W4:Y:S02]  /*3950*/  REDUX UR6, R0 ;  /* 0x00000000000673c4 */ /* 0x0005240000000000 */
[----:B------:R1:W-:Y:S02]  /*3960*/  UTCATOMSWS.AND URZ, UR8 ;  /* 0x0000000800ff79e3 */ /* 0x0003e40008000000 */
[----:B-1----:R-:W-:Y:S02]  /*3970*/  ISETP.EQ.U32.AND P0, PT, R2, UR7, PT ;  /* 0x0000000702007c0c */ /* 0x002fe4000bf02070 */
[----:B--2---:R-:W-:Y:S02]  /*3980*/  LOP3.LUT R0, RZ, UR5, RZ, 0x33, !PT ;  /* 0x00000005ff007c12 */ /* 0x004fe4000f8e33ff */
[----:B----4-:R-:W-:Y:S02]  /*3990*/  MOV R2, UR6 ;  /* 0x0000000600027c02 */ /* 0x010fe40008000f00 */
[----:B------:R-:W1:Y:S07]  /*39a0*/  REDUX UR5, R0 ;  /* 0x00000000000573c4 */ /* 0x000e6e0000000000 */
[----:B------:R2:W-:Y:S01]  /*39b0*/  @P0 ATOMS.AND RZ, [UR4+0x14], R2 ;  /* 0x00001402ffff098c */ /* 0x0005e2000a800004 */
[----:B-1----:R-:W-:-:S05]  /*39c0*/  IMAD.U32 R0, RZ, RZ, UR5 ;  /* 0x00000005ff007e24 */ /* 0x002fca000f8e00ff */
[----:B------:R2:W-:Y:S01]  /*39d0*/  @P0 ATOMS.AND RZ, [UR4+0x18], R0 ;  /* 0x00001800ffff098c */ /* 0x0005e2000a800004 */
[----:B------:R-:W-:Y:S05]  /*39e0*/  BRA `(.L_x_67) ;  /* 0x0000000000147947 */ /* 0x000fea0003800000 */
.L_x_66:
[----:B------:R-:W-:Y:S02]  /*39f0*/  MOV R2, 0x3a10 ;  /* 0x00003a1000027802 */ /* 0x000fe40000000f00 */
[----:B---3-5:R-:W-:Y:S05]  /*3a00*/  CALL.REL.NOINC `($__internal_0_$__cuda_sm10x_tcgen05_guardrail_trap_col_being_dealloced_not_returned_by_alloc) ;  /* 0x0000006000a07944 */ /* 0x028fea0003c00000 */
[----:B------:R-:W-:Y:S05]  /*3a10*/  BRA `(.L_x_67) ;  /* 0x0000000000087947 */ /* 0x000fea0003800000 */
.L_x_65:
[----:B------:R-:W-:Y:S02]  /*3a20*/  MOV R2, 0x3a40 ;  /* 0x00003a4000027802 */ /* 0x000fe40000000f00 */
[----:B---3-5:R-:W-:Y:S05]  /*3a30*/  CALL.REL.NOINC `($__internal_2_$__cuda_sm10x_tcgen05_guardrail_trap_unallocated_columns_being_dealloced) ;  /* 0x0000006000ac7944 */ /* 0x028fea0003c00000 */
.L_x_67:
[----:B------:R-:W-:Y:S01]  /*3a40*/  NOP ;  /* 0x0000000000007918 */ /* 0x000fe20000000000 */
[----:B------:R-:W-:Y:S05]  /*3a50*/  EXIT ;  /* 0x000000000000794d */ /* 0x000fea0003800000 */
.L_x_49:
[----:B------:R-:W-:-:S09]  /*3a60*/  UISETP.NE.OR UP2, UPT, UR8, 0x3, !UP2 ;  /* 0x000000030800788c */ /* 0x000fd2000d745670 */
[----:B------:R-:W-:Y:S05]  /*3a70*/  BRA.U UP2, `(.L_x_68) ;  /* 0x0000001102087547 */ /* 0x000fea000b800000 */
[----:B------:R-:W1:Y:S01]  /*3a80*/  LDC R0, c[0x0][0xb30] ;  /* 0x0002cc00ff007b82 */ /* 0x000e620000000800 */
[----:B------:R-:W2:Y:S01]  /*3a90*/  LDCU.64 UR8, c[0x0][0x888] ;  /* 0x00011100ff0877ac */ /* 0x000ea20008000a00 */
[----:B------:R-:W-:Y:S02]  /*3aa0*/  HFMA2 R27, -RZ, RZ, 0, 0 ;  /* 0x00000000ff1b7431 */ /* 0x000fe400000001ff */
[----:B------:R-:W-:Y:S01]  /*3ab0*/  IMAD.MOV.U32 R29, RZ, RZ, 0x1 ;  /* 0x00000001ff1d7424 */ /* 0x000fe200078e00ff */
[----:B------:R-:W-:Y:S01]  /*3ac0*/  MOV R25, 0x1000 ;  /* 0x0000100000197802 */ /* 0x000fe20000000f00 */
[----:B------:R-:W4:Y:S01]  /*3ad0*/  LDCU.64 UR4, c[0x0][0x890] ;  /* 0x00011200ff0477ac */ /* 0x000f220008000a00 */
[----:B------:R-:W-:Y:S01]  /*3ae0*/  IMAD.MOV.U32 R28, RZ, RZ, RZ ;  /* 0x000000ffff1c7224 */ /* 0x000fe200078e00ff */
[----:B------:R-:W3:Y:S01]  /*3af0*/  LDC R24, c[0x0][0x370] ;  /* 0x0000dc00ff187b82 */ /* 0x000ee20000000800 */
[----:B------:R-:W-:Y:S01]  /*3b00*/  UMOV UR7, 0x400 ;  /* 0x0000040000077882 */ /* 0x000fe20000000000 */
[----:B------:R-:W-:-:S02]  /*3b10*/  UPLOP3.LUT UP1, UPT, UPT, UPT, UPT, 0x40, 0x4 ;  /* 0x000000000004789c */ /* 0x000fc40003f2e870 */
[----:B------:R-:W-:-:S04]  /*3b20*/  ULEA UR7, UR37, UR7, 0x18 ;  /* 0x0000000725077291 */ /* 0x000fc8000f8ec0ff */
[----:B------:R-:W3:Y:S01]  /*3b30*/  LDC R3, c[0x0][0xb0c] ;  /* 0x0002c300ff037b82 */ /* 0x000ee20000000800 */
[----:B------:R-:W-:Y:S02]  /*3b40*/  UIADD3 UR13, UPT, UPT, UR7, 0x68, URZ ;  /* 0x00000068070d7890 */ /* 0x000fe4000fffe0ff */
[----:B--2---:R-:W-:Y:S02]  /*3b50*/  UISETP.NE.U32.AND UP2, UPT, UR8, URZ, UPT ;  /* 0x000000ff0800728c */ /* 0x004fe4000bf45070 */
[----:B------:R-:W-:Y:S02]  /*3b60*/  UIADD3 UR33, UPT, UPT, UR7, 0x50, URZ ;  /* 0x0000005007217890 */ /* 0x000fe4000fffe0ff */
[----:B----4-:R-:W-:Y:S01]  /*3b70*/  UISETP.NE.U32.AND UP3, UPT, UR4, URZ, UPT ;  /* 0x000000ff0400728c */ /* 0x010fe2000bf65070 */
[----:B------:R-:W2:Y:S01]  /*3b80*/  LDC R18, c[0x0][0xb20] ;  /* 0x0002c800ff127b82 */ /* 0x000ea20000000800 */
[----:B-1----:R-:W-:Y:S01]  /*3b90*/  ISETP.NE.AND P1, PT, R0, 0x1, PT ;  /* 0x000000010000780c */ /* 0x002fe20003f25270 */
[----:B------:R-:W-:-:S02]  /*3ba0*/  UISETP.NE.AND.EX UP2, UPT, UR9, URZ, UPT, UP2 ;  /* 0x000000ff0900728c */ /* 0x000fc4000bf45320 */
[----:B------:R-:W-:Y:S02]  /*3bb0*/  UIADD3 UR25, UPT, UPT, UR7, 0x58, URZ ;  /* 0x0000005807197890 */ /* 0x000fe4000fffe0ff */
[----:B------:R-:W-:Y:S02]  /*3bc0*/  UIADD3 UR17, UPT, UPT, UR7, 0x60, URZ ;  /* 0x0000006007117890 */ /* 0x000fe4000fffe0ff */
[----:B------:R-:W1:Y:S01]  /*3bd0*/  LDC.64 R30, c[0x0][0x348] ;  /* 0x0000d200ff1e7b82 */ /* 0x000e620000000a00 */
[----:B------:R-:W-:Y:S02]  /*3be0*/  UPRMT UR13, UR37, 0x654, UR13 ;  /* 0x00000654250d7896 */ /* 0x000fe4000800000d */
[----:B------:R-:W-:-:S05]  /*3bf0*/  UISETP.NE.AND.EX UP3, UPT, UR5, URZ, UPT, UP3 ;  /* 0x000000ff0500728c */ /* 0x000fca000bf65330 */
[----:B------:R-:W4:Y:S08]  /*3c00*/  LDC.64 R16, c[0x0][0xb10] ;  /* 0x0002c400ff107b82 */ /* 0x000f300000000a00 */
[----:B------:R-:W1:Y:S08]  /*3c10*/  LDC.64 R6, c[0x0][0xb18] ;  /* 0x0002c600ff067b82 */ /* 0x000e700000000a00 */
[----:B------:R-:W1:Y:S08]  /*3c20*/  LDC.64 R4, c[0x0][0xb28] ;  /* 0x0002ca00ff047b82 */ /* 0x000e700000000a00 */
[----:B--23--:R-:W1:Y:S02]  /*3c30*/  LDC R19, c[0x0][0x374] ;  /* 0x0000dd00ff137b82 */ /* 0x00ce640000000800 */
.L_x_79:
[C---:B------:R-:W-:Y:S02]  /*3c40*/  LEA R0, R28.reuse, UR7, 0x3 ;  /* 0x000000071c007c11 */ /* 0x040fe4000f8e18ff */
[----:B------:R-:W-:Y:S02]  /*3c50*/  SHF.L.U32 R2, R27, 0x1f, RZ ;  /* 0x0000001f1b027819 */ /* 0x000fe400000006ff */
[----:B------:R-:W-:Y:S02]  /*3c60*/  LEA R20, R28, UR7, 0x4 ;  /* 0x000000071c147c11 */ /* 0x000fe4000f8e20ff */
[----:B--2---:R-:W2:Y:S02]  /*3c70*/  SYNCS.PHASECHK.TRANS64.TRYWAIT P0, [R0+URZ+0xa0], R2 ;  /* 0x0000a002000075a7 */ /* 0x004ea400080011ff */
[----:B--2---:R-:W-:Y:S05]  /*3c80*/  @!P0 BRA `(.L_x_69) ;  /* 0x0000005800b48947 */ /* 0x004fea0003800000 */
.L_x_155:
[----:B------:R-:W-:Y:S01]  /*3c90*/  ISETP.GE.AND P0, PT, R40, 0x1, PT ;  /* 0x000000012800780c */ /* 0x000fe20003f06270 */
[----:B------:R-:W3:Y:S01]  /*3ca0*/  LDS.128 R20, [R20+0x130] ;  /* 0x0001300014147984 */ /* 0x000ee20000000c00 */
[----:B--2---:R-:W-:Y:S01]  /*3cb0*/  VIADD R0, R0, 0xb0 ;  /* 0x000000b000007836 */ /* 0x004fe20000000000 */
[----:B------:R-:W-:Y:S01]  /*3cc0*/  @!PT LDS RZ, [RZ] ;  /* 0x00000000fffff984 */ /* 0x000fe20000000800 */
[----:B------:R-:W-:Y:S01]  /*3cd0*/  @!PT LDS RZ, [RZ] ;  /* 0x00000000fffff984 */ /* 0x000fe20000000800 */
[----:B------:R-:W-:Y:S01]  /*3ce0*/  @!PT LDS RZ, [RZ] ;  /* 0x00000000fffff984 */ /* 0x000fe20000000800 */
[----:B------:R-:W-:Y:S01]  /*3cf0*/  @!PT LDS RZ, [RZ] ;  /* 0x00000000fffff984 */ /* 0x000fe20000000800 */
[----:B------:R2:W-:Y:S06]  /*3d00*/  MEMBAR.ALL.CTA ;  /* 0x0000000000007992 */ /* 0x0005ec0000008000 */
[----:B--2---:R-:W2:Y:S01]  /*3d10*/  FENCE.VIEW.ASYNC.S ;  /* 0x00000000000073c6 */ /* 0x004ea20000000000 */
[----:B------:R-:W-:Y:S04]  /*3d20*/  PRMT R0, RZ, 0x654, R0 ;  /* 0x00000654ff007816 */ /* 0x000fe80000000000 */
[----:B--2---:R2:W-:Y:S01]  /*3d30*/  SYNCS.ARRIVE.TRANS64.RED.A1T0 RZ, [R0+URZ], RZ ;  /* 0x000000ff00ff79a7 */ /* 0x0045e200081004ff */
[----:B---3--:R-:W-:Y:S11]  /*3d40*/  LOP3.LUT P3, RZ, R22, 0x1, RZ, 0xc0, !PT ;  /* 0x0000000116ff7812 */ /* 0x008ff6000786c0ff */
[----:B------:R-:W-:Y:S02]  /*3d50*/  @!UPT UIADD3 URZ, UPT, UPT, URZ, URZ, URZ ;  /* 0x000000fffffff290 */ /* 0x000fe4000fffe0ff */
[----:B------:R-:W-:Y:S02]  /*3d60*/  @P3 MOV R11, R20 ;  /* 0x00000014000b3202 */ /* 0x000fe40000000f00 */
[----:B------:R-:W-:Y:S01]  /*3d70*/  @P3 LOP3.LUT R10, R21, 0xffff, RZ, 0xc0, !PT ;  /* 0x0000ffff150a3812 */ /* 0x000fe200078ec0ff */
[----:B--2---:R-:W-:Y:S06]  /*3d80*/  @!P0 BRA `(.L_x_70) ;  /* 0x0000000000a48947 */ /* 0x004fec0003800000 */
[-C--:B-1----:R-:W-:Y:S01]  /*3d90*/  IMAD.HI.U32 R0, R19, R7.reuse, RZ ;  /* 0x0000000713007227 */ /* 0x082fe200078e00ff */
[----:B------:R-:W-:Y:S02]  /*3da0*/  ISETP.NE.AND P0, PT, R6, 0x1, PT ;  /* 0x000000010600780c */ /* 0x000fe40003f05270 */
[----:B------:R-:W-:Y:S01]  /*3db0*/  ISETP.NE.AND P2, PT, R40, 0x1, PT ;  /* 0x000000012800780c */ /* 0x000fe20003f45270 */
[----:B----4-:R-:W-:Y:S01]  /*3dc0*/  IMAD.HI.U32 R9, R24, R16, RZ ;  /* 0x0000001018097227 */ /* 0x010fe200078e00ff */
[----:B------:R-:W-:Y:S02]  /*3dd0*/  SHF.R.U32.HI R0, RZ, R18, R0 ;  /* 0x00000012ff007219 */ /* 0x000fe40000011600 */
[----:B------:R-:W-:Y:S01]  /*3de0*/  ISETP.NE.AND P4, PT, R3, 0x1, PT ;  /* 0x000000010300780c */ /* 0x000fe20003f85270 */
[----:B------:R-:W-:Y:S01]  /*3df0*/  IMAD.HI.U32 R13, R10, R7, RZ ;  /* 0x000000070a0d7227 */ /* 0x000fe200078e00ff */
[----:B------:R-:W-:Y:S02]  /*3e00*/  SHF.R.U32.HI R9, RZ, R17, R9 ;  /* 0x00000011ff097219 */ /* 0x000fe40000011609 */
[----:B------:R-:W-:Y:S01]  /*3e10*/  SEL R0, R19, R0, !P0 ;  /* 0x0000000013007207 */ /* 0x000fe20004000000 */
[----:B------:R-:W-:Y:S01]  /*3e20*/  IMAD.HI.U32 R12, R11, R16, RZ ;  /* 0x000000100b0c7227 */ /* 0x000fe200078e00ff */
[----:B------:R-:W-:Y:S03]  /*3e30*/  SEL R9, R24, R9, !P4 ;  /* 0x0000000918097207 */ /* 0x000fe60006000000 */
[-C--:B------:R-:W-:Y:S01]  /*3e40*/  IMAD.HI.U32 R8, R0, R4.reuse, RZ ;  /* 0x0000000400087227 */ /* 0x080fe200078e00ff */
[----:B------:R-:W-:Y:S03]  /*3e50*/  SHF.R.U32.HI R12, RZ, R17, R12 ;  /* 0x00000011ff0c7219 */ /* 0x000fe6000001160c */
[----:B------:R-:W-:Y:S01]  /*3e60*/  IMAD.HI.U32 R2, R9, R4, RZ ;  /* 0x0000000409027227 */ /* 0x000fe200078e00ff */
[-C--:B------:R-:W-:Y:S02]  /*3e70*/  @P2 SHF.R.U32.HI R0, RZ, R5.reuse, R8 ;  /* 0x00000005ff002219 */ /* 0x080fe40000011608 */
[----:B------:R-:W-:Y:S02]  /*3e80*/  SHF.R.U32.HI R8, RZ, R18, R13 ;  /* 0x00000012ff087219 */ /* 0x000fe4000001160d */
[----:B------:R-:W-:Y:S01]  /*3e90*/  @P2 SHF.R.U32.HI R9, RZ, R5, R2 ;  /* 0x00000005ff092219 */ /* 0x000fe20000011602 */
[----:B------:R-:W-:Y:S01]  /*3ea0*/  IMAD R0, R40, R0, RZ ;  /* 0x0000000028007224 */ /* 0x000fe200078e02ff */
[----:B------:R-:W-:Y:S02]  /*3eb0*/  SEL R8, R10, R8, !P0 ;  /* 0x000000080a087207 */ /* 0x000fe40004000000 */
[----:B------:R-:W-:Y:S01]  /*3ec0*/  SEL R2, R11, R12, !P4 ;  /* 0x0000000c0b027207 */ /* 0x000fe20006000000 */
[----:B------:R-:W-:Y:S01]  /*3ed0*/  IMAD R12, R40, R9, RZ ;  /* 0x00000009280c7224 */ /* 0x000fe200078e02ff */
[C---:B------:R-:W-:Y:S01]  /*3ee0*/  ISETP.GE.AND P0, PT, R8.reuse, R0, PT ;  /* 0x000000000800720c */ /* 0x040fe20003f06270 */
[----:B------:R-:W-:Y:S03]  /*3ef0*/  IMAD.HI.U32 R0, R8, R4, RZ ;  /* 0x0000000408007227 */ /* 0x000fe600078e00ff */
[----:B------:R-:W-:Y:S02]  /*3f00*/  ISETP.GE.OR P0, PT, R2, R12, P0 ;  /* 0x0000000c0200720c */ /* 0x000fe40000706670 */
[-C--:B------:R-:W-:Y:S04]  /*3f10*/  SHF.R.U32.HI R0, RZ, R5.reuse, R0 ;  /* 0x00000005ff007219 */ /* 0x080fe80000011600 */
[----:B------:R-:W-:Y:S05]  /*3f20*/  SEL R13, R8, R0, !P2 ;  /* 0x00000000080d7207 */ /* 0x000fea0005000000 */
[----:B------:R-:W-:Y:S02]  /*3f30*/  IMAD.MOV R12, RZ, RZ, -R13 ;  /* 0x000000ffff0c7224 */ /* 0x000fe400078e0a0d */
[----:B------:R-:W-:Y:S04]  /*3f40*/  @!P0 IMAD.HI.U32 R0, R2, R4, RZ ;  /* 0x0000000402008227 */ /* 0x000fe800078e00ff */
[----:B------:R-:W-:Y:S01]  /*3f50*/  IMAD R12, R40, R12, R8 ;  /* 0x0000000c280c7224 */ /* 0x000fe200078e0208 */
[----:B------:R-:W-:Y:S04]  /*3f60*/  @!P0 SHF.R.U32.HI R0, RZ, R5, R0 ;  /* 0x00000005ff008219 */ /* 0x000fe80000011600 */
[----:B------:R-:W-:Y:S04]  /*3f70*/  @!P0 SEL R0, R2, R0, !P2 ;  /* 0x0000000002008207 */ /* 0x000fe80005000000 */
[----:B------:R-:W-:Y:S01]  /*3f80*/  @!P0 IADD3 R13, PT, PT, R13, -R0, RZ ;  /* 0x800000000d0d8210 */ /* 0x000fe20007ffe0ff */
[----:B------:R-:W-:Y:S01]  /*3f90*/  @!P0 IMAD R0, R9, R12, R0 ;  /* 0x0000000c09008224 */ /* 0x000fe200078e0200 */
[----:B------:R-:W-:Y:S01]  /*3fa0*/  IADD3 R9, PT, PT, -R8, RZ, RZ ;  /* 0x000000ff08097210 */ /* 0x000fe20007ffe1ff */
[--C-:B------:R-:W-:Y:S02]  /*3fb0*/  IMAD.MOV R12, RZ, RZ, -R2.reuse ;  /* 0x000000ffff0c7224 */ /* 0x100fe400078e0a02 */
[----:B------:R-:W-:Y:S02]  /*3fc0*/  @!P0 IMAD R8, R13, R40, R2 ;  /* 0x000000280d088224 */ /* 0x000fe400078e0202 */
[----:B------:R-:W-:Y:S02]  /*3fd0*/  @!P0 IMAD.MOV.U32 R2, RZ, RZ, R0 ;  /* 0x000000ffff028224 */ /* 0x000fe400078e0000 */
[----:B------:R-:W-:Y:S02]  /*3fe0*/  IMAD R11, R3, R12, R11 ;  /* 0x0000000c030b7224 */ /* 0x000fe400078e020b */
[----:B------:R-:W-:Y:S02]  /*3ff0*/  IMAD R10, R6, R9, R10 ;  /* 0x00000009060a7224 */ /* 0x000fe400078e020a */
[----:B------:R-:W-:Y:S02]  /*4000*/  IMAD R11, R2, R3, R11 ;  /* 0x00000003020b7224 */ /* 0x000fe400078e020b */
[----:B------:R-:W-:Y:S02]  /*4010*/  IMAD R10, R8, R6, R10 ;  /* 0x00000006080a7224 */ /* 0x000fe400078e020a */
.L_x_70:
[----:B------:R-:W-:Y:S05]  /*4020*/  BRA.U UP1, `(.L_x_71) ;  /* 0x0000000101107547 */ /* 0x000fea000b800000 */
[----:B------:R-:W-:Y:S04]  /*4030*/  MOV R2, UR6 ;  /* 0x0000000600027c02 */ /* 0x000fe80008000f00 */
[----:B------:R-:W-:Y:S04]  /*4040*/  SHF.L.U32 R2, R2, 0x1f, RZ ;  /* 0x0000001f02027819 */ /* 0x000fe800000006ff */
[----:B------:R-:W2:Y:S02]  /*4050*/  SYNCS.PHASECHK.TRANS64.TRYWAIT P0, [UR7+0x98], R2 ;  /* 0x00009802ff0075a7 */ /* 0x000ea40008001107 */
[----:B--2---:R-:W-:Y:S05]  /*4060*/  @!P0 BRA `(.L_x_72) ;  /* 0x0000005400d08947 */ /* 0x004fea0003800000 */
.L_x_71:
[----:B------:R-:W-:Y:S02]  /*4070*/  R2UR UR35, R15 ;  /* 0x000000000f2372ca */ /* 0x000fe400000e0000 */
[----:B------:R-:W-:Y:S02]  /*4080*/  R2UR UR34, R14 ;  /* 0x000000000e2272ca */ /* 0x000fe400000e0000 */
[----:B------:R-:W-:Y:S02]  /*4090*/  ISETP.NE.U32.AND P2, PT, RZ, UR4, PT ;  /* 0x00000004ff007c0c */ /* 0x000fe4000bf45070 */
[----:B------:R-:W-:Y:S02]  /*40a0*/  SHF.L.U32 R14, R29, 0x1f, RZ ;  /* 0x0000001f1d0e7819 */ /* 0x000fe400000006ff */
[----:B------:R-:W-:Y:S05]  /*40b0*/  ISETP.NE.AND.EX P2, PT, RZ, UR5, PT, P2 ;  /* 0x00000005ff007c0c */ /* 0x000fea000bf45320 */
[----:B------:R-:W-:Y:S02]  /*40c0*/  USHF.L.U32 UR35, UR35, 0x6, URZ ;  /* 0x0000000623237899 */ /* 0x000fe400080006ff */
[----:B------:R-:W-:Y:S01]  /*40d0*/  USHF.L.U32 UR34, UR34, 0x8, URZ ;  /* 0x0000000822227899 */ /* 0x000fe200080006ff */
[----:B------:R-:W-:Y:S11]  /*40e0*/  BRA.U !UP3, `(.L_x_73) ;  /* 0x000000010b347547 */ /* 0x000ff6000b800000 */
[----:B------:R-:W-:Y:S01]  /*40f0*/  UPLOP3.LUT UP0, UPT, UPT, UPT, UP2, 0x80, 0x8 ;  /* 0x000000000008789c */ /* 0x000fe20003f0f020 */
[----:B--2---:R-:W-:Y:S02]  /*4100*/  HFMA2 R0, -RZ, RZ, 0, 5.9604644775390625e-08 ;  /* 0x00000001ff007431 */ /* 0x004fe400000001ff */
[----:B------:R-:W-:Y:S03]  /*4110*/  IMAD.MOV.U32 R96, RZ, RZ, 0x1 ;  /* 0x00000001ff607424 */ /* 0x000fe600078e00ff */
[----:B------:R-:W-:Y:S05]  /*4120*/  PLOP3.LUT P0, PT, PT, PT, UP0, 0x80, 0x8 ;  /* 0x000000000008781c */ /* 0x000fea0003f0f008 */
[----:B------:R-:W2:Y:S01]  /*4130*/  @UP0 LDCU.64 UR10, c[0x0][0x888] ;  /* 0x00011100ff0a07ac */ /* 0x000ea20008000a00 */
[----:B------:R-:W-:Y:S07]  /*4140*/  @UP0 UIMAD UR8, UR36, UR4, URZ ;  /* 0x00000004240802a4 */ /* 0x000fee000f8e02ff */
[----:B------:R-:W-:Y:S01]  /*4150*/  @!P0 PRMT R96, R0, 0x7610, R96 ;  /* 0x0000761000608816 */ /* 0x000fe20000000060 */
[----:B--2---:R-:W-:Y:S03]  /*4160*/  @UP0 UIMAD.WIDE UR10, UR8, 0x4, UR10 ;  /* 0x00000004080a08a5 */ /* 0x004fe6000f8e020a */
[----:B------:R-:W2:Y:S03]  /*4170*/  @!UP0 LDCU UR8, c[0x0][0x880] ;  /* 0x00011000ff0887ac */ /* 0x000ea60008000800 */
[----:B------:R-:W-:Y:S01]  /*4180*/  IMAD.U32 R8, RZ, RZ, UR10 ;  /* 0x0000000aff087e24 */ /* 0x000fe2000f8e00ff */
[----:B------:R-:W-:Y:S05]  /*4190*/  MOV R9, UR11 ;  /* 0x0000000b00097c02 */ /* 0x000fea0008000f00 */
[----:B-----5:R3:W5:Y:S02]  /*41a0*/  @P0 LDG.E R49, desc[UR46][R8.64] ;  /* 0x0000002e08310981 */ /* 0x020764000c1e1900 */
[----:B--23--:R-:W-:Y:S07]  /*41b0*/  @!P0 IMAD.U32 R49, RZ, RZ, UR8 ;  /* 0x00000008ff318e24 */ /* 0x00cfee000f8e00ff */
.L_x_73:
[----:B-----5:R-:W-:Y:S01]  /*41c0*/  @!P2 FSETP.EQ.AND P0, PT, R49, RZ, PT ;  /* 0x000000ff3100a20b */ /* 0x020fe20003f02000 */
[----:B------:R-:W-:Y:S01]  /*41d0*/  @!UPT UIADD3 URZ, UPT, UPT, URZ, URZ, URZ ;  /* 0x000000fffffff290 */ /* 0x000fe2000fffe0ff */
[----:B------:R-:W-:Y:S11]  /*41e0*/  @!P2 BRA `(.L_x_74) ;  /* 0x000000000014a947 */ /* 0x000ff60003800000 */
[----:B------:R-:W-:Y:S02]  /*41f0*/  LOP3.LUT P2, RZ, R96, 0xff, RZ, 0xc0, !PT ;  /* 0x000000ff60ff7812 */ /* 0x000fe4000784c0ff */
[----:B------:R-:W-:Y:S04]  /*4200*/  PLOP3.LUT P0, PT, PT, PT, UP0, 0x80, 0x8 ;  /* 0x000000000008781c */ /* 0x000fe80003f0f008 */
[----:B------:R-:W-:Y:S07]  /*4210*/  PLOP3.LUT P0, PT, P0, PT, PT, 0x8, 0x80 ;  /* 0x000000000080781c */ /* 0x000fee000070e170 */
[----:B------:R-:W-:Y:S11]  /*4220*/  @P2 FSETP.EQ.AND P0, PT, R49, RZ, PT ;  /* 0x000000ff3100220b */ /* 0x000ff60003f02000 */
[----:B------:R-:W-:Y:S02]  /*4230*/  @!UPT UIADD3 URZ, UPT, UPT, URZ, URZ, URZ ;  /* 0x000000fffffff290 */ /* 0x000fe4000fffe0ff */
.L_x_74:
[----:B------:R-:W3:Y:S01]  /*4240*/  SYNCS.PHASECHK.TRANS64.TRYWAIT P2, [UR7+0x70], R14 ;  /* 0x0000700eff0075a7 */ /* 0x000ee20008041107 */
[----:B------:R-:W-:Y:S04]  /*4250*/  ELECT P4, URZ, PT ;  /* 0x0000000000ff782f */ /* 0x000fe80003880000 */
[----:B------:R-:W-:Y:S11]  /*4260*/  PLOP3.LUT P4, PT, P0, P4, PT, 0xf2, 0x2f ;  /* 0x00000000002f781c */ /* 0x000ff60000789e72 */
[----:B------:R-:W-:Y:S02]  /*4270*/  @!UPT UIADD3 URZ, UPT, UPT, URZ, URZ, URZ ;  /* 0x000000fffffff290 */ /* 0x000fe4000fffe0ff */
[----:B-1----:R-:W-:Y:S05]  /*4280*/  @!P4 IADD3 R8, P0, PT, R30, 0x580, RZ ;  /* 0x000005801e08c810 */ /* 0x002fea0007f1e0ff */
[----:B--2---:R-:W-:Y:S01]  /*4290*/  @!P4 IMAD.X R2, RZ, RZ, R31, P0 ;  /* 0x000000ffff02c224 */ /* 0x004fe200000e061f */
[----:B---3--:R-:W-:Y:S07]  /*42a0*/  @!P2 BRA `(.L_x_75) ;  /* 0x000000540058a947 */ /* 0x008fee0003800000 */
.L_x_158:
[----:B------:R-:W-:Y:S01]  /*42b0*/  @!P4 R2UR UR8, R2 ;  /* 0x000000000208c2ca */ /* 0x000fe200000e0000 */
[----:B------:R-:W-:Y:S01]  /*42c0*/  VOTEU.ALL UP1, P4 ;  /* 0x0000000000ff7886 */ /* 0x000fe20002020000 */
[----:B------:R-:W-:Y:S01]  /*42d0*/  @!P4 R2UR UR9, R8 ;  /* 0x000000000809c2ca */ /* 0x000fe200000e0000 */
[----:B-1----:R-:W-:Y:S01]  /*42e0*/  @!P4 IMAD.MOV.U32 R0, RZ, RZ, 0x1000 ;  /* 0x00001000ff00c424 */ /* 0x002fe200078e00ff */
[----:B------:R-:W-:Y:S01]  /*42f0*/  UMOV UR10, 0x0 ;  /* 0x00000000000a7882 */ /* 0x000fe20000000000 */
[----:B------:R-:W-:Y:S01]  /*4300*/  UMOV UR11, 0x10000000 ;  /* 0x10000000000b7882 */ /* 0x000fe20000000000 */
[----:B------:R-:W-:Y:S01]  /*4310*/  @!UP1 UIADD3 UR32, UPT, UPT, UR7, 0x200, URZ ;  /* 0x0000020007209890 */ /* 0x000fe2000fffe0ff */
[----:B------:R-:W-:Y:S06]  /*4320*/  VOTEU.ALL UP1, P4 ;  /* 0x0000000000ff7886 */ /* 0x000fec0002020000 */
[----:B------:R-:W-:Y:S01]  /*4330*/  IMAD.U32 R9, RZ, RZ, UR8 ;  /* 0x00000008ff097e24 */ /* 0x000fe2000f8e00ff */
[----:B------:R-:W-:Y:S01]  /*4340*/  UPRMT UR8, UR37, 0x654, UR33 ;  /* 0x0000065425087896 */ /* 0x000fe20008000021 */
[----:B------:R-:W-:Y:S03]  /*4350*/  IMAD.U32 R8, RZ, RZ, UR9 ;  /* 0x00000009ff087e24 */ /* 0x000fe6000f8e00ff */
[----:B------:R-:W-:Y:S02]  /*4360*/  @!P4 R2UR UR15, R9 ;  /* 0x00000000090fc2ca */ /* 0x000fe400000e0000 */
[----:B------:R-:W-:Y:S02]  /*4370*/  @!P4 R2UR UR14, R8 ;  /* 0x00000000080ec2ca */ /* 0x000fe400000e0000 */
[----:B------:R-:W-:Y:S05]  /*4380*/  @!P4 IADD3 R8, P0, PT, R30, 0x580, RZ ;  /* 0x000005801e08c810 */ /* 0x000fea0007f1e0ff */
[----:B------:R-:W-:Y:S06]  /*4390*/  @!P4 IMAD.X R2, RZ, RZ, R31, P0 ;  /* 0x000000ffff02c224 */ /* 0x000fec00000e061f */
[----:B------:R1:W-:Y:S01]  /*43a0*/  @!UP1 UTMALDG.3D [UR32], [UR14], desc[UR10] ;  /* 0x00000a200e0095b4 */ /* 0x0003e20008011000 */
[----:B------:R1:W-:Y:S01]  /*43b0*/  @!P4 SYNCS.ARRIVE.TRANS64.RED.A0TR RZ, [UR7+0x50], R0 ;  /* 0x00005000ffffc9a7 */ /* 0x0003e20008300407 */
[----:B------:R-:W-:Y:S01]  /*43c0*/  SYNCS.ARRIVE.TRANS64.RED.A1T0 RZ, [UR8], RZ ;  /* 0x000000ffffff79a7 */ /* 0x000fe20008100408 */
[----:B------:R-:W2:Y:S02]  /*43d0*/  SYNCS.PHASECHK.TRANS64.TRYWAIT P2, [UR7+0x78], R14 ;  /* 0x0000780eff0075a7 */ /* 0x000ea40008041107 */
[----:B-12---:R-:W-:Y:S05]  /*43e0*/  @!P2 BRA `(.L_x_76) ;  /* 0x000000540020a947 */ /* 0x006fea0003800000 */
.L_x_160:
[----:B------:R-:W-:Y:S01]  /*43f0*/  @!P4 R2UR UR8, R2 ;  /* 0x000000000208c2ca */ /* 0x000fe200000e0000 */
[----:B------:R-:W-:Y:S01]  /*4400*/  VOTEU.ALL UP1, P4 ;  /* 0x0000000000ff7886 */ /* 0x000fe20002020000 */
[----:B------:R-:W-:Y:S01]  /*4410*/  @!P4 R2UR UR9, R8 ;  /* 0x000000000809c2ca */ /* 0x000fe200000e0000 */
[----:B-1----:R-:W-:Y:S01]  /*4420*/  @!P4 IMAD.MOV.U32 R0, RZ, RZ, 0x1000 ;  /* 0x00001000ff00c424 */ /* 0x002fe200078e00ff */
[----:B------:R-:W-:Y:S01]  /*4430*/  UMOV UR10, 0x0 ;  /* 0x00000000000a7882 */ /* 0x000fe20000000000 */
[----:B------:R-:W-:Y:S01]  /*4440*/  UMOV UR11, 0x10000000 ;  /* 0x10000000000b7882 */ /* 0x000fe20000000000 */
[----:B------:R-:W-:Y:S02]  /*4450*/  @!UP1 UIADD3 UR26, UPT, UPT, UR34, 0x40, URZ ;  /* 0x00000040221a9890 */ /* 0x000fe4000fffe0ff */
[----:B------:R-:W-:Y:S01]  /*4460*/  @!UP1 UIADD3 UR24, UPT, UPT, UR7, 0x1200, URZ ;  /* 0x0000120007189890 */ /* 0x000fe2000fffe0ff */
[----:B------:R-:W-:Y:S01]  /*4470*/  VOTEU.ALL UP1, P4 ;  /* 0x0000000000ff7886 */ /* 0x000fe20002020000 */
[----:B------:R-:W-:Y:S01]  /*4480*/  UMOV UR27, UR35 ;  /* 0x00000023001b7c82 */ /* 0x000fe20008000000 */
[----:B------:R-:W-:Y:S02]  /*4490*/  UMOV UR28, UR36 ;  /* 0x00000024001c7c82 */ /* 0x000fe40008000000 */
        /* <DEDUP_REMOVED lines=12> */
.L_x_162:
[----:B------:R-:W2:Y:S01]  /*4560*/  LDC.64 R12, c[0x0][0xb18] ;  /* 0x0002c600ff0c7b82 */ /* 0x000ea20000000a00 */
[----:B------:R-:W-:Y:S01]  /*4570*/  @!P4 R2UR UR8, R2 ;  /* 0x000000000208c2ca */ /* 0x000fe200000e0000 */
[----:B------:R-:W-:Y:S01]  /*4580*/  VOTEU.ALL UP1, P4 ;  /* 0x0000000000ff7886 */ /* 0x000fe20002020000 */
[----:B------:R-:W-:Y:S01]  /*4590*/  @!P4 R2UR UR9, R8 ;  /* 0x000000000809c2ca */ /* 0x000fe200000e0000 */
[----:B-1----:R-:W-:Y:S01]  /*45a0*/  @!P4 IMAD.MOV.U32 R0, RZ, RZ, 0x1000 ;  /* 0x00001000ff00c424 */ /* 0x002fe200078e00ff */
[----:B------:R-:W-:Y:S03]  /*45b0*/  UMOV UR10, 0x0 ;  /* 0x00000000000a7882 */ /* 0x000fe60000000000 */
[----:B------:R-:W1:Y:S01]  /*45c0*/  @!P1 LDC R2, c[0x0][0xb0c] ;  /* 0x0002c300ff029b82 */ /* 0x000e620000000800 */
[----:B------:R-:W-:Y:S01]  /*45d0*/  @!UP1 UIADD3 UR18, UPT, UPT, UR34, 0x80, URZ ;  /* 0x0000008022129890 */ /* 0x000fe2000fffe0ff */
[----:B------:R-:W-:Y:S01]  /*45e0*/  @P3 SHF.R.U32.HI R26, RZ, 0x10, R21 ;  /* 0x00000010ff1a3819 */ /* 0x000fe20000011615 */
[----:B------:R-:W-:Y:S01]  /*45f0*/  @!UP1 UIADD3 UR16, UPT, UPT, UR7, 0x2200, URZ ;  /* 0x0000220007109890 */ /* 0x000fe2000fffe0ff */
[----:B------:R-:W-:Y:S01]  /*4600*/  VIADD R28, R28, 0x1 ;  /* 0x000000011c1c7836 */ /* 0x000fe20000000000 */
[----:B------:R-:W-:Y:S01]  /*4610*/  VOTEU.ALL UP1, P4 ;  /* 0x0000000000ff7886 */ /* 0x000fe20002020000 */
[----:B------:R-:W-:Y:S01]  /*4620*/  UMOV UR11, 0x10000000 ;  /* 0x10000000000b7882 */ /* 0x000fe20000000000 */
[----:B------:R-:W-:Y:S01]  /*4630*/  UMOV UR19, UR35 ;  /* 0x0000002300137c82 */ /* 0x000fe20008000000 */
[----:B------:R-:W-:Y:S01]  /*4640*/  IMAD.U32 R9, RZ, RZ, UR8 ;  /* 0x00000008ff097e24 */ /* 0x000fe2000f8e00ff */
[----:B------:R-:W-:Y:S01]  /*4650*/  UMOV UR20, UR36 ;  /* 0x0000002400147c82 */ /* 0x000fe20008000000 */
[----:B------:R-:W-:Y:S01]  /*4660*/  IMAD.U32 R8, RZ, RZ, UR9 ;  /* 0x00000009ff087e24 */ /* 0x000fe2000f8e00ff */
[----:B------:R-:W-:Y:S02]  /*4670*/  UPRMT UR8, UR37, 0x654, UR17 ;  /* 0x0000065425087896 */ /* 0x000fe40008000011 */
[----:B------:R-:W-:Y:S02]  /*4680*/  @!P4 R2UR UR15, R9 ;  /* 0x00000000090fc2ca */ /* 0x000fe400000e0000 */
[----:B------:R-:W-:Y:S02]  /*4690*/  @!P4 R2UR UR14, R8 ;  /* 0x00000000080ec2ca */ /* 0x000fe400000e0000 */
[----:B------:R-:W3:Y:S11]  /*46a0*/  LDC.64 R8, c[0x0][0xb10] ;  /* 0x0002c400ff087b82 */ /* 0x000ef60000000a00 */
[----:B------:R1:W-:Y:S01]  /*46b0*/  @!UP1 UTMALDG.3D [UR16], [UR14], desc[UR10] ;  /* 0x00000a100e0095b4 */ /* 0x0003e20008011000 */
[----:B------:R5:W-:Y:S01]  /*46c0*/  @!P4 SYNCS.ARRIVE.TRANS64.RED.A0TR RZ, [UR7+0x60], R0 ;  /* 0x00006000ffffc9a7 */ /* 0x000be20008300407 */
[C---:B---3--:R-:W-:Y:S01]  /*46d0*/  @!P1 IMAD.HI.U32 R8, R11.reuse, R8, RZ ;  /* 0x000000080b089227 */ /* 0x048fe200078e00ff */
[----:B--2---:R-:W-:Y:S02]  /*46e0*/  @!P1 ISETP.NE.AND P0, PT, R12, 0x1, PT ;  /* 0x000000010c00980c */ /* 0x004fe40003f05270 */
[----:B-1----:R-:W-:Y:S01]  /*46f0*/  @!P1 ISETP.NE.AND P2, PT, R2, 0x1, PT ;  /* 0x000000010200980c */ /* 0x002fe20003f45270 */
[----:B------:R-:W-:Y:S01]  /*4700*/  SYNCS.ARRIVE.TRANS64.RED.A1T0 RZ, [UR8], RZ ;  /* 0x000000ffffff79a7 */ /* 0x000fe20008100408 */
[C---:B------:R-:W-:Y:S01]  /*4710*/  @!P1 IMAD.HI.U32 R13, R10.reuse, R13, RZ ;  /* 0x0000000d0a0d9227 */ /* 0x040fe200078e00ff */
[----:B------:R-:W-:Y:S04]  /*4720*/  @!P1 SHF.R.U32.HI R8, RZ, R9, R8 ;  /* 0x00000009ff089219 */ /* 0x000fe80000011608 */
[----:B------:R-:W-:Y:S01]  /*4730*/  @!P1 SEL R8, R11, R8, !P2 ;  /* 0x000000080b089207 */ /* 0x000fe20005000000 */
[----:B------:R-:W1:Y:S01]  /*4740*/  SYNCS.PHASECHK.TRANS64.TRYWAIT P5, [UR7+0x88], R14 ;  /* 0x0000880eff0075a7 */ /* 0x000e6200080a1107 */
[----:B-----5:R-:W2:Y:S02]  /*4750*/  @!P1 LDC R0, c[0x0][0xb20] ;  /* 0x0002c800ff009b82 */ /* 0x020ea40000000800 */
[----:B--2---:R-:W-:Y:S04]  /*4760*/  @!P1 SHF.R.U32.HI R0, RZ, R0, R13 ;  /* 0x00000000ff009219 */ /* 0x004fe8000001160d */
[----:B------:R-:W-:Y:S05]  /*4770*/  @!P1 SEL R9, R10, R0, !P0 ;  /* 0x000000000a099207 */ /* 0x000fea0004000000 */
[----:B------:R-:W-:Y:S02]  /*4780*/  @!P1 IMAD.IADD R0, R9, 0x1, -R8 ;  /* 0x0000000109009824 */ /* 0x000fe400078e0a08 */
[----:B------:R-:W-:Y:S02]  /*4790*/  @!P1 IMAD.IADD R8, R8, 0x1, -R9 ;  /* 0x0000000108089824 */ /* 0x000fe400078e0a09 */
[----:B------:R-:W-:Y:S02]  /*47a0*/  @!P1 IMAD R11, R0, R2, R11 ;  /* 0x00000002000b9224 */ /* 0x000fe400078e020b */
[----:B------:R-:W-:Y:S01]  /*47b0*/  @!P1 IMAD R10, R8, R12, R10 ;  /* 0x0000000c080a9224 */ /* 0x000fe200078e020a */
[----:B-1----:R-:W-:Y:S06]  /*47c0*/  @!P5 BRA `(.L_x_78) ;  /* 0x000000500058d947 */ /* 0x002fec0003800000 */
.L_x_164:
[----:B------:R-:W-:Y:S01]  /*47d0*/  @!P4 IADD3 R2, P0, PT, R30, 0x580, RZ ;  /* 0x000005801e02c810 */ /* 0x000fe20007f1e0ff */
[----:B------:R-:W-:Y:S01]  /*47e0*/  VOTEU.ALL UP1, P4 ;  /* 0x0000000000ff7886 */ /* 0x000fe20002020000 */
[----:B------:R-:W-:Y:S01]  /*47f0*/  UMOV UR18, 0x0 ;  /* 0x0000000000127882 */ /* 0x000fe20000000000 */
[----:B------:R-:W-:Y:S01]  /*4800*/  UMOV UR19, 0x10000000 ;  /* 0x1000000000137882 */ /* 0x000fe20000000000 */
[----:B------:R-:W-:Y:S01]  /*4810*/  @!P4 R2UR UR9, R2 ;  /* 0x000000000209c2ca */ /* 0x000fe200000e0000 */
[----:B-1----:R-:W-:Y:S01]  /*4820*/  @!P4 IMAD.X R0, RZ, RZ, R31, P0 ;  /* 0x000000ffff00c224 */ /* 0x002fe200000e061f */
[----:B------:R-:W-:Y:S01]  /*4830*/  @!UP1 UIADD3 UR10, UPT, UPT, UR34, 0xc0, URZ ;  /* 0x000000c0220a9890 */ /* 0x000fe2000fffe0ff */
[----:B------:R-:W-:Y:S01]  /*4840*/  ISETP.NE.AND P0, PT, R28, 0x2, PT ;  /* 0x000000021c00780c */ /* 0x000fe20003f05270 */
[----:B------:R-:W-:Y:S01]  /*4850*/  UMOV UR11, UR35 ;  /* 0x00000023000b7c82 */ /* 0x000fe20008000000 */
[----:B------:R-:W-:Y:S01]  /*4860*/  UMOV UR12, UR36 ;  /* 0x00000024000c7c82 */ /* 0x000fe20008000000 */
[----:B------:R-:W-:Y:S01]  /*4870*/  @!P4 R2UR UR8, R0 ;  /* 0x000000000008c2ca */ /* 0x000fe200000e0000 */
[----:B------:R-:W-:Y:S01]  /*4880*/  IMAD.IADD R14, R10, 0x1, R94 ;  /* 0x000000010a0e7824 */ /* 0x000fe200078e025e */
[----:B------:R-:W-:Y:S01]  /*4890*/  @P3 R2UR UR36, R26 ;  /* 0x000000001a2432ca */ /* 0x000fe200000e0000 */
[----:B------:R-:W-:Y:S01]  /*48a0*/  IMAD.IADD R15, R11, 0x1, R95 ;  /* 0x000000010b0f7824 */ /* 0x000fe200078e025f */
[----:B------:R-:W-:Y:S02]  /*48b0*/  SEL R0, RZ, 0x1, P0 ;  /* 0x00000001ff007807 */ /* 0x000fe40000000000 */
[----:B------:R-:W-:Y:S01]  /*48c0*/  LOP3.LUT R29, R29, 0x1, RZ, 0x3c, !PT ;  /* 0x000000011d1d7812 */ /* 0x000fe200078e3cff */
[----:B------:R-:W-:Y:S01]  /*48d0*/  IMAD.U32 R8, RZ, RZ, UR9 ;  /* 0x00000009ff087e24 */ /* 0x000fe2000f8e00ff */
[----:B------:R-:W-:Y:S01]  /*48e0*/  @!UP1 UIADD3 UR9, UPT, UPT, UR7, 0x68, URZ ;  /* 0x0000006807099890 */ /* 0x000fe2000fffe0ff */
[----:B------:R-:W-:Y:S02]  /*48f0*/  LOP3.LUT R27, R27, R0, RZ, 0x3c, !PT ;  /* 0x000000001b1b7212 */ /* 0x000fe400078e3cff */
[----:B------:R-:W-:Y:S02]  /*4900*/  SEL R28, R28, RZ, P0 ;  /* 0x000000ff1c1c7207 */ /* 0x000fe40000000000 */
[----:B------:R-:W-:Y:S01]  /*4910*/  IMAD.U32 R9, RZ, RZ, UR8 ;  /* 0x00000008ff097e24 */ /* 0x000fe2000f8e00ff */
[----:B------:R-:W-:Y:S01]  /*4920*/  @!P4 R2UR UR14, R8 ;  /* 0x00000000080ec2ca */ /* 0x000fe200000e0000 */
[----:B------:R-:W-:Y:S01]  /*4930*/  @!UP1 UIADD3 UR8, UPT, UPT, UR7, 0x3200, URZ ;  /* 0x0000320007089890 */ /* 0x000fe2000fffe0ff */
[----:B------:R-:W-:Y:S02]  /*4940*/  VOTEU.ALL UP1, P4 ;  /* 0x0000000000ff7886 */ /* 0x000fe40002020000 */
[----:B------:R-:W-:Y:S11]  /*4950*/  @!P4 R2UR UR15, R9 ;  /* 0x00000000090fc2ca */ /* 0x000ff600000e0000 */
[----:B------:R-:W-:Y:S02]  /*4960*/  @!UPT UIADD3 URZ, UPT, UPT, URZ, URZ, URZ ;  /* 0x000000fffffff290 */ /* 0x000fe4000fffe0ff */
[----:B------:R2:W-:Y:S01]  /*4970*/  @!UP1 UTMALDG.3D [UR8], [UR14], desc[UR18] ;  /* 0x000012080e0095b4 */ /* 0x0005e20008011000 */
[----:B------:R2:W-:Y:S01]  /*4980*/  @!P4 SYNCS.ARRIVE.TRANS64.RED.A0TR RZ, [UR7+0x68], R25 ;  /* 0x00006819ffffc9a7 */ /* 0x0005e20008300407 */
[----:B------:R-:W-:Y:S01]  /*4990*/  UPLOP3.LUT UP1, UPT, UPT, UPT, UPT, 0x80, 0x8 ;  /* 0x000000000008789c */ /* 0x000fe20003f2f070 */
[----:B------:R-:W-:Y:S01]  /*49a0*/  SYNCS.ARRIVE.TRANS64.RED.A1T0 RZ, [UR13], RZ ;  /* 0x000000ffffff79a7 */ /* 0x000fe2000810040d */
[----:B------:R-:W-:Y:S09]  /*49b0*/  @P3 BRA `(.L_x_79) ;  /* 0xfffffff000a03947 */ /* 0x000ff2000383ffff */
[----:B------:R-:W-:-:S04]  /*49c0*/  SHF.L.U32 R2, R29, 0x1f, RZ ;  /* 0x0000001f1d027819 */ /* 0x000fc800000006ff */
[----:B------:R-:W1:Y:S02]  /*49d0*/  SYNCS.PHASECHK.TRANS64.TRYWAIT P0, [UR7+0x70], R2 ;  /* 0x00007002ff0075a7 */ /* 0x000e640008001107 */
[----:B-1----:R-:W-:Y:S05]  /*49e0*/  @!P0 BRA `(.L_x_80) ;  /* 0x0000004c00e88947 */ /* 0x002fea0003800000 */
.L_x_166:
[----:B------:R-:W3:Y:S02]  /*49f0*/  SYNCS.PHASECHK.TRANS64.TRYWAIT P0, [UR7+0x78], R2 ;  /* 0x00007802ff0075a7 */ /* 0x000ee40008001107 */
[----:B---3--:R-:W-:Y:S05]  /*4a00*/  @!P0 BRA `(.L_x_81) ;  /* 0x0000004c00f88947 */ /* 0x008fea0003800000 */
.L_x_168:
[----:B------:R-:W3:Y:S02]  /*4a10*/  SYNCS.PHASECHK.TRANS64.TRYWAIT P0, [UR7+0x80], R2 ;  /* 0x00008002ff0075a7 */ /* 0x000ee40008001107 */
[----:B---3--:R-:W-:Y:S05]  /*4a20*/  @!P0 BRA `(.L_x_82) ;  /* 0x0000005000088947 */ /* 0x008fea0003800000 */
.L_x_170:
[----:B-1----:R-:W-:-:S07]  /*4a30*/  MOV R0, UR7 ;  /* 0x0000000700007c02 */ /* 0x002fce0008000f00 */
.L_x_83:
[----:B-1----:R-:W-:-:S04]  /*4a40*/  SHF.L.U32 R2, R29, 0x1f, RZ ;  /* 0x0000001f1d027819 */ /* 0x002fc800000006ff */
[----:B------:R1:W3:Y:S03]  /*4a50*/  SYNCS.PHASECHK.TRANS64.TRYWAIT P0, [R0+URZ+0x88], R2 ;  /* 0x00008802000075a7 */ /* 0x0002e600080011ff */
[----:B---3--:R-:W-:Y:S05]  /*4a60*/  @!P0 NANOSLEEP.SYNCS 0x989680 ;  /* 0x009896800000895d */ /* 0x008fea0003900000 */
[----:B------:R-:W3:Y:S02]  /*4a70*/  @!P0 SYNCS.PHASECHK.TRANS64 P0, [R0+URZ+0x88], R2 ;  /* 0x00008802000085a7 */ /* 0x000ee400080010ff */
[----:B--23--:R-:W-:Y:S05]  /*4a80*/  @P0 EXIT ;  /* 0x000000000000094d */ /* 0x00cfea0003800000 */
[----:B------:R-:W-:Y:S05]  /*4a90*/  BRA `(.L_x_83) ;  /* 0xfffffffc00e87947 */ /* 0x000fea000383ffff */
.L_x_68:
[----:B------:R-:W-:-:S06]  /*4aa0*/  UISETP.GE.AND UP1, UPT, UR8, 0x4, UPT ;  /* 0x000000040800788c */ /* 0x000fcc000bf26270 */
[----:B------:R-:W-:-:S13]  /*4ab0*/  PLOP3.LUT P0, PT, PT, PT, UP1, 0x80, 0x8 ;  /* 0x000000000008781c */ /* 0x000fda0003f0f018 */
[----:B------:R-:W-:Y:S05]  /*4ac0*/  @!P0 EXIT ;  /* 0x000000000000894d */ /* 0x000fea0003800000 */
[----:B------:R-:W-:Y:S01]  /*4ad0*/  BAR.SYNC.DEFER_BLOCKING 0x6, 0xa0 ;  /* 0x0182800000007b1d */ /* 0x000fe20000010000 */
[C---:B------:R-:W-:Y:S01]  /*4ae0*/  IMAD.SHL.U32 R3, R108.reuse, 0x40, RZ ;  /* 0x000000406c037824 */ /* 0x040fe200078e00ff */
[C---:B------:R-:W-:Y:S01]  /*4af0*/  LOP3.LUT R110, R108.reuse, 0x60, RZ, 0xc0, !PT ;  /* 0x000000606c6e7812 */ /* 0x040fe200078ec0ff */
[C---:B------:R-:W-:Y:S01]  /*4b00*/  IMAD.SHL.U32 R100, R108.reuse, 0x20, RZ ;  /* 0x000000206c647824 */ /* 0x040fe200078e00ff */
[----:B------:R-:W-:Y:S01]  /*4b10*/  CS2R R106, SRZ ;  /* 0x00000000006a7805 */ /* 0x000fe2000001ff00 */
[C---:B------:R-:W-:Y:S01]  /*4b20*/  IMAD.SHL.U32 R4, R108.reuse, 0x2, RZ ;  /* 0x000000026c047824 */ /* 0x040fe200078e00ff */
[----:B------:R-:W-:Y:S02]  /*4b30*/  UMOV UR49, 0x400 ;  /* 0x0000040000317882 */ /* 0x000fe40000000000 */
[----:B------:R-:W1:Y:S01]  /*4b40*/  LDC R99, c[0x0][0x370] ;  /* 0x0000dc00ff637b82 */ /* 0x000e620000000800 */
[----:B------:R-:W-:Y:S01]  /*4b50*/  ULEA UR49, UR37, UR49, 0x18 ;  /* 0x0000003125317291 */ /* 0x000fe2000f8ec0ff */
[----:B------:R-:W-:Y:S01]  /*4b60*/  LOP3.LUT R2, R3, 0x180, RZ, 0xc0, !PT ;  /* 0x0000018003027812 */ /* 0x000fe200078ec0ff */
[----:B------:R-:W-:Y:S01]  /*4b70*/  IMAD.U32 R46, R108, 0x10000, RZ ;  /* 0x000100006c2e7824 */ /* 0x000fe200078e00ff */
[----:B------:R-:W-:Y:S01]  /*4b80*/  LOP3.LUT R100, R100, 0xc00, RZ, 0xc0, !PT ;  /* 0x00000c0064647812 */ /* 0x000fe200078ec0ff */
[----:B------:R-:W-:Y:S01]  /*4b90*/  UIADD3 UR4, UPT, UPT, UR49, 0x4200, URZ ;  /* 0x0000420031047890 */ /* 0x000fe2000fffe0ff */
[----:B------:R-:W-:Y:S01]  /*4ba0*/  LOP3.LUT R4, R2, 0x20, R4, 0xf8, !PT ;  /* 0x0000002002047812 */ /* 0x000fe200078ef804 */
[----:B------:R-:W-:Y:S01]  /*4bb0*/  IMAD.SHL.U32 R2, R108, 0x8, RZ ;  /* 0x000000086c027824 */ /* 0x000fe200078e00ff */
[----:B------:R-:W2:Y:S01]  /*4bc0*/  LDC R42, c[0x0][0xb0c] ;  /* 0x0002c300ff2a7b82 */ /* 0x000ea20000000800 */
[----:B------:R-:W-:Y:S01]  /*4bd0*/  LOP3.LUT R100, R100, 0x40, R3, 0xf8, !PT ;  /* 0x0000004064647812 */ /* 0x000fe200078ef803 */
[----:B------:R-:W-:Y:S01]  /*4be0*/  IMAD.MOV.U32 R45, RZ, RZ, RZ ;  /* 0x000000ffff2d7224 */ /* 0x000fe200078e00ff */
[----:B------:R-:W-:Y:S01]  /*4bf0*/  LOP3.LUT R46, R46, 0x600000, RZ, 0xc0, !PT ;  /* 0x006000002e2e7812 */ /* 0x000fe200078ec0ff */
[----:B------:R-:W-:Y:S01]  /*4c00*/  IMAD.MOV.U32 R112, RZ, RZ, RZ ;  /* 0x000000ffff707224 */ /* 0x000fe200078e00ff */
[----:B------:R-:W-:-:S02]  /*4c10*/  LOP3.LUT R108, R108, 0x2, RZ, 0xc0, !PT ;  /* 0x000000026c6c7812 */ /* 0x000fc400078ec0ff */
[----:B------:R-:W-:Y:S02]  /*4c20*/  CS2R R104, SRZ ;  /* 0x0000000000687805 */ /* 0x000fe4000001ff00 */
[----:B------:R-:W-:Y:S01]  /*4c30*/  LOP3.LUT R2, R4, 0x30, R2, 0x78, !PT ;  /* 0x0000003004027812 */ /* 0x000fe200078e7802 */
[----:B------:R-:W4:Y:S01]  /*4c40*/  LDC R97, c[0x0][0xb20] ;  /* 0x0002c800ff617b82 */ /* 0x000f220000000800 */
[----:B------:R-:W3:Y:S01]  /*4c50*/  LDS R0, [UR49+0x150] ;  /* 0x00015031ff007984 */ /* 0x000ee20008000800 */
[----:B------:R-:W-:Y:S01]  /*4c60*/  LOP3.LUT R100, R100, 0x200, R3, 0xf8, !PT ;  /* 0x0000020064647812 */ /* 0x000fe200078ef803 */
[----:B------:R-:W-:Y:S01]  /*4c70*/  IMAD.MOV R102, RZ, RZ, -R108 ;  /* 0x000000ffff667224 */ /* 0x000fe200078e0a6c */
[----:B------:R-:W1:Y:S01]  /*4c80*/  LDCU.64 UR52, c[0x0][0x348] ;  /* 0x00006900ff3477ac */ /* 0x000e620008000a00 */
[----:B------:R-:W-:Y:S01]  /*4c90*/  IMAD.U32 R109, RZ, RZ, UR4 ;  /* 0x00000004ff6d7e24 */ /* 0x000fe2000f8e00ff */
[----:B------:R-:W-:Y:S02]  /*4ca0*/  LOP3.LUT R100, R100, R2, RZ, 0xfc, !PT ;  /* 0x0000000264647212 */ /* 0x000fe400078efcff */
[----:B------:R-:W1:Y:S01]  /*4cb0*/  LDC R41, c[0x0][0xb30] ;  /* 0x0002cc00ff297b82 */ /* 0x000e620000000800 */
[----:B------:R-:W1:Y:S01]  /*4cc0*/  LDCU.64 UR38, c[0x0][0x888] ;  /* 0x00011100ff2677ac */ /* 0x000e620008000a00 */
[----:B------:R-:W1:Y:S06]  /*4cd0*/  LDCU.64 UR44, c[0x0][0x890] ;  /* 0x00011200ff2c77ac */ /* 0x000e6c0008000a00 */
[----:B------:R-:W1:Y:S01]  /*4ce0*/  LDC.64 R92, c[0x0][0xb10] ;  /* 0x0002c400ff5c7b82 */ /* 0x000e620000000a00 */
[----:B------:R-:W-:-:S07]  /*4cf0*/  UIADD3 UR48, UPT, UPT, UR49, 0x200, URZ ;  /* 0x0000020031307890 */ /* 0x000fce000fffe0ff */
[----:B------:R-:W1:Y:S08]  /*4d00*/  LDC.64 R38, c[0x0][0xb18] ;  /* 0x0002c600ff267b82 */ /* 0x000e700000000a00 */
[----:B------:R-:W1:Y:S08]  /*4d10*/  LDC.64 R36, c[0x0][0xb28] ;  /* 0x0002ca00ff247b82 */ /* 0x000e700000000a00 */
[----:B------:R-:W1:Y:S01]  /*4d20*/  LDC.64 R90, c[0x0][0x8b0] ;  /* 0x00022c00ff5a7b82 */ /* 0x000e620000000a00 */
[----:B---3--:R-:W-:-:S07]  /*4d30*/  IMAD.IADD R46, R0, 0x1, R46 ;  /* 0x00000001002e7824 */ /* 0x008fce00078e022e */
[----:B------:R-:W3:Y:S08]  /*4d40*/  LDC.64 R88, c[0x0][0x8a8] ;  /* 0x00022a00ff587b82 */ /* 0x000ef00000000a00 */
[----:B--2-4-:R-:W1:Y:S02]  /*4d50*/  LDC R98, c[0x0][0x374] ;  /* 0x0000dd00ff627b82 */ /* 0x014e640000000800 */
.L_x_125:
[----:B------:R-:W-:Y:S02]  /*4d60*/  LEA R0, R112, UR49, 0x3 ;  /* 0x0000003170007c11 */ /* 0x000fe4000f8e18ff */
[----:B------:R-:W-:Y:S02]  /*4d70*/  SHF.L.U32 R2, R106, 0x1f, RZ ;  /* 0x0000001f6a027819 */ /* 0x000fe400000006ff */
[----:B------:R-:W-:Y:S02]  /*4d80*/  LEA R16, R112, UR49, 0x4 ;  /* 0x0000003170107c11 */ /* 0x000fe4000f8e20ff */
[----:B------:R-:W2:Y:S02]  /*4d90*/  SYNCS.PHASECHK.TRANS64.TRYWAIT P0, [R0+URZ+0xa0], R2 ;  /* 0x0000a002000075a7 */ /* 0x000ea400080011ff */
[----:B-12---:R-:W-:Y:S05]  /*4da0*/  @!P0 BRA `(.L_x_84) ;  /* 0x0000004c00408947 */ /* 0x006fea0003800000 */
.L_x_171:
[----:B------:R-:W4:Y:S01]  /*4db0*/  LDC.64 R10, c[0x0][0xb10] ;  /* 0x0002c400ff0a7b82 */ /* 0x000f220000000a00 */
[----:B------:R-:W3:Y:S01]  /*4dc0*/  LDS.128 R16, [R16+0x130] ;  /* 0x0001300010107984 */ /* 0x000ee20000000c00 */
[----:B-1----:R-:W-:Y:S01]  /*4dd0*/  ISETP.NE.AND P1, PT, R41, 0x1, PT ;  /* 0x000000012900780c */ /* 0x002fe20003f25270 */
[----:B--2---:R-:W-:Y:S01]  /*4de0*/  VIADD R0, R0, 0xb0 ;  /* 0x000000b000007836 */ /* 0x004fe20000000000 */
[----:B------:R-:W-:Y:S04]  /*4df0*/  ISETP.GE.AND P0, PT, R40, 0x1, PT ;  /* 0x000000012800780c */ /* 0x000fe80003f06270 */
[----:B------:R-:W1:Y:S01]  /*4e00*/  LDC.64 R8, c[0x0][0xb18] ;  /* 0x0002c600ff087b82 */ /* 0x000e620000000a00 */
[----:B------:R-:W-:Y:S01]  /*4e10*/  PRMT R0, RZ, 0x654, R0 ;  /* 0x00000654ff007816 */ /* 0x000fe20000000000 */
[----:B------:R-:W-:Y:S01]  /*4e20*/  @!PT LDS RZ, [RZ] ;  /* 0x00000000fffff984 */ /* 0x000fe20000000800 */
[----:B------:R-:W-:Y:S01]  /*4e30*/  @!PT LDS RZ, [RZ] ;  /* 0x00000000fffff984 */ /* 0x000fe20000000800 */
[----:B------:R-:W-:Y:S01]  /*4e40*/  @!PT LDS RZ, [RZ] ;  /* 0x00000000fffff984 */ /* 0x000fe20000000800 */
[----:B------:R-:W-:Y:S01]  /*4e50*/  @!PT LDS RZ, [RZ] ;  /* 0x00000000fffff984 */ /* 0x000fe20000000800 */
[----:B------:R2:W-:Y:S06]  /*4e60*/  MEMBAR.ALL.CTA ;  /* 0x0000000000007992 */ /* 0x0005ec0000008000 */
[----:B--2---:R-:W2:Y:S01]  /*4e70*/  FENCE.VIEW.ASYNC.S ;  /* 0x00000000000073c6 */ /* 0x004ea20000000000 */
[----:B------:R-:W1:Y:S08]  /*4e80*/  @!P1 LDC R12, c[0x0][0xb20] ;  /* 0x0002c800ff0c9b82 */ /* 0x000e700000000800 */
[----:B------:R-:W1:Y:S01]  /*4e90*/  @!P1 LDC R7, c[0x0][0xb0c] ;  /* 0x0002c300ff079b82 */ /* 0x000e620000000800 */
[----:B--2---:R2:W-:Y:S01]  /*4ea0*/  SYNCS.ARRIVE.TRANS64.RED.A1T0 RZ, [R0+URZ], RZ ;  /* 0x000000ff00ff79a7 */ /* 0x0045e200081004ff */
[----:B---3--:R-:W-:Y:S04]  /*4eb0*/  LOP3.LUT P4, RZ, R18, 0x1, RZ, 0xc0, !PT ;  /* 0x0000000112ff7812 */ /* 0x008fe8000788c0ff */
[----:B------:R-:W-:Y:S09]  /*4ec0*/  P2R R111, PR, RZ, 0x10 ;  /* 0x00000010ff6f7803 */ /* 0x000ff20000000000 */
[----:B------:R-:W-:Y:S02]  /*4ed0*/  @P4 MOV R44, R16 ;  /* 0x00000010002c4202 */ /* 0x000fe40000000f00 */
[----:B------:R-:W-:Y:S01]  /*4ee0*/  @P4 LOP3.LUT R43, R17, 0xffff, RZ, 0xc0, !PT ;  /* 0x0000ffff112b4812 */ /* 0x000fe200078ec0ff */
[----:B--2-4-:R-:W-:Y:S06]  /*4ef0*/  @!P0 BRA `(.L_x_85) ;  /* 0x0000000000a48947 */ /* 0x014fec0003800000 */
[----:B------:R-:W-:Y:S01]  /*4f00*/  IMAD.HI.U32 R0, R98, R39, RZ ;  /* 0x0000002762007227 */ /* 0x000fe200078e00ff */
[----:B------:R-:W-:Y:S02]  /*4f10*/  ISETP.NE.AND P0, PT, R38, 0x1, PT ;  /* 0x000000012600780c */ /* 0x000fe40003f05270 */
[----:B------:R-:W-:Y:S01]  /*4f20*/  ISETP.NE.AND P2, PT, R40, 0x1, PT ;  /* 0x000000012800780c */ /* 0x000fe20003f45270 */
[----:B------:R-:W-:Y:S01]  /*4f30*/  IMAD.HI.U32 R4, R99, R92, RZ ;  /* 0x0000005c63047227 */ /* 0x000fe200078e00ff */
[----:B------:R-:W-:Y:S02]  /*4f40*/  SHF.R.U32.HI R0, RZ, R97, R0 ;  /* 0x00000061ff007219 */ /* 0x000fe40000011600 */
[----:B------:R-:W-:Y:S01]  /*4f50*/  ISETP.NE.AND P3, PT, R42, 0x1, PT ;  /* 0x000000012a00780c */ /* 0x000fe20003f65270 */
[----:B------:R-:W-:Y:S01]  /*4f60*/  IMAD.HI.U32 R6, R43, R39, RZ ;  /* 0x000000272b067227 */ /* 0x000fe200078e00ff */
[-C--:B------:R-:W-:Y:S02]  /*4f70*/  SHF.R.U32.HI R4, RZ, R93.reuse, R4 ;  /* 0x0000005dff047219 */ /* 0x080fe40000011604 */
[----:B------:R-:W-:Y:S01]  /*4f80*/  SEL R0, R98, R0, !P0 ;  /* 0x0000000062007207 */ /* 0x000fe20004000000 */
[----:B------:R-:W-:Y:S01]  /*4f90*/  IMAD.HI.U32 R5, R44, R92, RZ ;  /* 0x0000005c2c057227 */ /* 0x000fe200078e00ff */
[----:B------:R-:W-:Y:S03]  /*4fa0*/  SEL R4, R99, R4, !P3 ;  /* 0x0000000463047207 */ /* 0x000fe60005800000 */
[-C--:B------:R-:W-:Y:S01]  /*4fb0*/  IMAD.HI.U32 R3, R0, R36.reuse, RZ ;  /* 0x0000002400037227 */ /* 0x080fe200078e00ff */
[----:B------:R-:W-:Y:S03]  /*4fc0*/  SHF.R.U32.HI R5, RZ, R93, R5 ;  /* 0x0000005dff057219 */ /* 0x000fe60000011605 */
[----:B------:R-:W-:Y:S01]  /*4fd0*/  IMAD.HI.U32 R2, R4, R36, RZ ;  /* 0x0000002404027227 */ /* 0x000fe200078e00ff */
[----:B------:R-:W-:Y:S02]  /*4fe0*/  @P2 SHF.R.U32.HI R0, RZ, R37, R3 ;  /* 0x00000025ff002219 */ /* 0x000fe40000011603 */
[----:B------:R-:W-:Y:S02]  /*4ff0*/  SHF.R.U32.HI R3, RZ, R97, R6 ;  /* 0x00000061ff037219 */ /* 0x000fe40000011606 */
[----:B------:R-:W-:Y:S01]  /*5000*/  @P2 SHF.R.U32.HI R4, RZ, R37, R2 ;  /* 0x00000025ff042219 */ /* 0x000fe20000011602 */
[----:B------:R-:W-:Y:S01]  /*5010*/  IMAD R0, R40, R0, RZ ;  /* 0x0000000028007224 */ /* 0x000fe200078e02ff */
[----:B------:R-:W-:Y:S02]  /*5020*/  SEL R3, R43, R3, !P0 ;  /* 0x000000032b037207 */ /* 0x000fe40004000000 */
[----:B------:R-:W-:Y:S01]  /*5030*/  SEL R2, R44, R5, !P3 ;  /* 0x000000052c027207 */ /* 0x000fe20005800000 */
[----:B------:R-:W-:Y:S01]  /*5040*/  IMAD R5, R40, R4, RZ ;  /* 0x0000000428057224 */ /* 0x000fe200078e02ff */
[C---:B------:R-:W-:Y:S01]  /*5050*/  ISETP.GE.AND P0, PT, R3.reuse, R0, PT ;  /* 0x000000000300720c */ /* 0x040fe20003f06270 */
[C---:B------:R-:W-:Y:S03]  /*5060*/  IMAD.HI.U32 R0, R3.reuse, R36, RZ ;  /* 0x0000002403007227 */ /* 0x040fe600078e00ff */
[C---:B------:R-:W-:Y:S02]  /*5070*/  ISETP.GE.OR P0, PT, R2.reuse, R5, P0 ;  /* 0x000000050200720c */ /* 0x040fe40000706670 */
[----:B------:R-:W-:Y:S04]  /*5080*/  SHF.R.U32.HI R0, RZ, R37, R0 ;  /* 0x00000025ff007219 */ /* 0x000fe80000011600 */
[C---:B------:R-:W-:Y:S05]  /*5090*/  SEL R6, R3.reuse, R0, !P2 ;  /* 0x0000000003067207 */ /* 0x040fea0005000000 */
        /* <DEDUP_REMOVED lines=14> */
[----:B------:R-:W-:Y:S07]  /*5180*/  IMAD R43, R3, R38, R43 ;  /* 0x00000026032b7224 */ /* 0x000fee00078e022b */
.L_x_85:
[----:B-1----:R-:W-:Y:S01]  /*5190*/  @!P1 ISETP.NE.AND P0, PT, R8, 0x1, PT ;  /* 0x000000010800980c */ /* 0x002fe20003f05270 */
[----:B------:R-:W-:Y:S01]  /*51a0*/  @!P1 IMAD.HI.U32 R0, R44, R10, RZ ;  /* 0x0000000a2c009227 */ /* 0x000fe200078e00ff */
[----:B------:R-:W-:Y:S01]  /*51b0*/  @!P1 ISETP.NE.AND P2, PT, R7, 0x1, PT ;  /* 0x000000010700980c */ /* 0x000fe20003f45270 */
[----:B------:R-:W-:Y:S01]  /*51c0*/  ULOP3.LUT UP0, URZ, UR48, 0x1b0, URZ, 0xc0, !UPT ;  /* 0x000001b030ff7892 */ /* 0x000fe2000f80c0ff */
[----:B------:R-:W-:Y:S01]  /*51d0*/  R2UR UR42, R15 ;  /* 0x000000000f2a72ca */ /* 0x000fe200000e0000 */
[C---:B------:R-:W-:Y:S01]  /*51e0*/  @!P1 IMAD.HI.U32 R2, R43.reuse, R9, RZ ;  /* 0x000000092b029227 */ /* 0x040fe200078e00ff */
[----:B------:R-:W-:Y:S02]  /*51f0*/  @!P1 SHF.R.U32.HI R0, RZ, R11, R0 ;  /* 0x0000000bff009219 */ /* 0x000fe40000011600 */
[----:B------:R-:W-:Y:S01]  /*5200*/  R2UR UR41, R14 ;  /* 0x000000000e2972ca */ /* 0x000fe200000e0000 */
[----:B------:R-:W-:Y:S01]  /*5210*/  VIADD R112, R112, 0x1 ;  /* 0x0000000170707836 */ /* 0x000fe20000000000 */
[----:B------:R-:W-:Y:S02]  /*5220*/  @!P1 SHF.R.U32.HI R2, RZ, R12, R2 ;  /* 0x0000000cff029219 */ /* 0x000fe40000011602 */
[----:B------:R-:W-:Y:S02]  /*5230*/  @!P1 SEL R3, R44, R0, !P2 ;  /* 0x000000002c039207 */ /* 0x000fe40005000000 */
[----:B------:R-:W-:Y:S02]  /*5240*/  @!P1 SEL R2, R43, R2, !P0 ;  /* 0x000000022b029207 */ /* 0x000fe40004000000 */
[----:B------:R-:W-:Y:S01]  /*5250*/  @P4 SHF.R.U32.HI R103, RZ, 0x10, R17 ;  /* 0x00000010ff674819 */ /* 0x000fe20000011611 */
[----:B------:R-:W-:Y:S02]  /*5260*/  USHF.L.U32 UR42, UR42, 0x6, URZ ;  /* 0x000000062a2a7899 */ /* 0x000fe400080006ff */
[----:B------:R-:W-:Y:S02]  /*5270*/  @!P1 IMAD.IADD R0, R2, 0x1, -R3 ;  /* 0x0000000102009824 */ /* 0x000fe400078e0a03 */
[----:B------:R-:W-:Y:S01]  /*5280*/  @!P1 IMAD.IADD R2, R3, 0x1, -R2 ;  /* 0x0000000103029824 */ /* 0x000fe200078e0a02 */
[----:B------:R-:W-:Y:S01]  /*5290*/  USHF.L.U32 UR41, UR41, 0x8, URZ ;  /* 0x0000000829297899 */ /* 0x000fe200080006ff */
[----:B------:R-:W-:Y:S02]  /*52a0*/  @!P1 IMAD R44, R0, R7, R44 ;  /* 0x00000007002c9224 */ /* 0x000fe400078e022c */
[----:B------:R-:W-:Y:S01]  /*52b0*/  @!P1 IMAD R43, R2, R8, R43 ;  /* 0x00000008022b9224 */ /* 0x000fe200078e022b */
[----:B------:R-:W-:Y:S08]  /*52c0*/  BRA.U !UP0, `(.L_x_86) ;  /* 0x0000000108407547 */ /* 0x000ff0000b800000 */
[----:B------:R-:W1:Y:S01]  /*52d0*/  LDCU.64 UR8, c[0x4][0x88] ;  /* 0x01001100ff0877ac */ /* 0x000e620008000a00 */
[----:B------:R-:W-:Y:S01]  /*52e0*/  MOV R3, 0x0 ;  /* 0x0000000000037802 */ /* 0x000fe20000000f00 */
[----:B------:R-:W-:Y:S02]  /*52f0*/  HFMA2 R12, -RZ, RZ, 0, 5.9604644775390625e-08 ;  /* 0x00000001ff0c7431 */ /* 0x000fe400000001ff */
[----:B------:R-:W-:Y:S02]  /*5300*/  IMAD.MOV.U32 R8, RZ, RZ, 0x70 ;  /* 0x00000070ff087424 */ /* 0x000fe400078e00ff */
[----:B------:R-:W-:Y:S01]  /*5310*/  IMAD.MOV.U32 R13, RZ, RZ, RZ ;  /* 0x000000ffff0d7224 */ /* 0x000fe200078e00ff */
[----:B------:R-:W2:Y:S01]  /*5320*/  LDCU.64 UR6, c[0x4][0x90] ;  /* 0x01001200ff0677ac */ /* 0x000ea20008000a00 */
[----:B------:R-:W3:Y:S01]  /*5330*/  LDC.64 R2, c[0x4][R3] ;  /* 0x0100000003027b82 */ /* 0x000ee20000000a00 */
[----:B------:R-:W4:Y:S01]  /*5340*/  LDCU.64 UR4, c[0x4][0x8] ;  /* 0x01000100ff0477ac */ /* 0x000f220008000a00 */
[----:B-1----:R-:W-:Y:S01]  /*5350*/  MOV R5, UR9 ;  /* 0x0000000900057c02 */ /* 0x002fe20008000f00 */
[----:B------:R-:W-:Y:S01]  /*5360*/  IMAD.U32 R4, RZ, RZ, UR8 ;  /* 0x00000008ff047e24 */ /* 0x000fe2000f8e00ff */
[----:B--2---:R-:W-:Y:S01]  /*5370*/  MOV R7, UR7 ;  /* 0x0000000700077c02 */ /* 0x004fe20008000f00 */
[----:B------:R-:W-:Y:S01]  /*5380*/  IMAD.U32 R6, RZ, RZ, UR6 ;  /* 0x00000006ff067e24 */ /* 0x000fe2000f8e00ff */
[----:B----4-:R-:W-:Y:S01]  /*5390*/  MOV R11, UR5 ;  /* 0x00000005000b7c02 */ /* 0x010fe20008000f00 */
[----:B------:R-:W-:Y:S02]  /*53a0*/  IMAD.U32 R10, RZ, RZ, UR4 ;  /* 0x00000004ff0a7e24 */ /* 0x000fe4000f8e00ff */
[----:B------:R-:W-:Y:S07]  /*53b0*/  LEPC R20, `(.L_x_86) ;  /* 0x000000001014794e */ /* 0x000fee0000000000 */
[----:B---3-5:R-:W-:Y:S05]  /*53c0*/  CALL.ABS.NOINC R2 ;  /* 0x0000000002007343 */ /* 0x028fea0003c00000 */
.L_x_86:
[----:B------:R-:W-:Y:S01]  /*53d0*/  LOP3.LUT P0, RZ, R109, 0x1b0, RZ, 0xc0, !PT ;  /* 0x000001b06dff7812 */ /* 0x000fe2000780c0ff */
[----:B------:R-:W-:Y:S11]  /*53e0*/  BSSY.RECONVERGENT B6, `(.L_x_87) ;  /* 0x0000013000067945 */ /* 0x000ff60003800200 */
[----:B------:R-:W-:Y:S01]  /*53f0*/  @!UPT UIADD3 URZ, UPT, UPT, URZ, URZ, URZ ;  /* 0x000000fffffff290 */ /* 0x000fe2000fffe0ff */
[----:B------:R-:W-:Y:S05]  /*5400*/  @!P0 BRA `(.L_x_88) ;  /* 0x0000000000408947 */ /* 0x000fea0003800000 */
        /* <DEDUP_REMOVED lines=16> */
.L_x_88:
[----:B------:R-:W-:Y:S05]  /*5510*/  BSYNC.RECONVERGENT B6 ;  /* 0x0000000000067941 */ /* 0x000fea0003800200 */
.L_x_87:
[----:B------:R-:W-:Y:S01]  /*5520*/  ISETP.NE.U32.AND P4, PT, R90, RZ, PT ;  /* 0x000000ff5a00720c */ /* 0x000fe20003f85070 */
[----:B------:R-:W-:Y:S01]  /*5530*/  UISETP.NE.AND UP2, UPT, UR50, URZ, UPT ;  /* 0x000000ff3200728c */ /* 0x000fe2000bf45270 */
[----:B------:R-:W-:Y:S01]  /*5540*/  ISETP.NE.U32.AND P2, PT, RZ, UR38, PT ;  /* 0x00000026ff007c0c */ /* 0x000fe2000bf45070 */
[----:B------:R-:W-:Y:S01]  /*5550*/  UISETP.NE.U32.AND UP1, UPT, UR44, URZ, UPT ;  /* 0x000000ff2c00728c */ /* 0x000fe2000bf25070 */
[----:B------:R-:W-:Y:S01]  /*5560*/  ISETP.NE.AND.EX P4, PT, R91, RZ, PT, P4 ;  /* 0x000000ff5b00720c */ /* 0x000fe20003f85340 */
[----:B------:R-:W-:Y:S01]  /*5570*/  UPLOP3.LUT UP0, UPT, UPT, UPT, UPT, 0x40, 0x4 ;  /* 0x000000000004789c */ /* 0x000fe20003f0e870 */
[----:B------:R-:W-:Y:S01]  /*5580*/  ISETP.NE.AND.EX P2, PT, RZ, UR39, PT, P2 ;  /* 0x00000027ff007c0c */ /* 0x000fe2000bf45320 */
[----:B------:R-:W-:Y:S01]  /*5590*/  UISETP.NE.AND.EX UP1, UPT, UR45, URZ, UPT, UP1 ;  /* 0x000000ff2d00728c */ /* 0x000fe2000bf25310 */
[----:B------:R-:W-:Y:S04]  /*55a0*/  PLOP3.LUT P1, PT, PT, PT, UP2, 0x80, 0x8 ;  /* 0x000000000008781c */ /* 0x000fe80003f2f028 */
[----:B------:R-:W-:Y:S06]  /*55b0*/  @UP2 UPLOP3.LUT UP0, UPT, UPT, UPT, UP1, 0x80, 0x8 ;  /* 0x000000000008289c */ /* 0x000fec0003f0f010 */
[----:B------:R-:W-:Y:S01]  /*55c0*/  PLOP3.LUT P0, PT, PT, PT, UP0, 0x80, 0x8 ;  /* 0x000000000008781c */ /* 0x000fe20003f0f008 */
[----:B------:R-:W-:Y:S01]  /*55d0*/  @!UPT UIADD3 URZ, UPT, UPT, URZ, URZ, URZ ;  /* 0x000000fffffff290 */ /* 0x000fe2000fffe0ff */
[----:B------:R-:W-:Y:S11]  /*55e0*/  BRA.U !UP1, `(.L_x_89) ;  /* 0x0000000109387547 */ /* 0x000ff6000b800000 */
[----:B------:R-:W-:Y:S01]  /*55f0*/  UISETP.NE.U32.AND UP0, UPT, UR38, URZ, UPT ;  /* 0x000000ff2600728c */ /* 0x000fe2000bf05070 */
[----:B------:R-:W-:Y:S02]  /*5600*/  HFMA2 R0, -RZ, RZ, 0, 5.9604644775390625e-08 ;  /* 0x00000001ff007431 */ /* 0x000fe400000001ff */
[----:B------:R-:W-:Y:S01]  /*5610*/  IMAD.MOV.U32 R96, RZ, RZ, 0x1 ;  /* 0x00000001ff607424 */ /* 0x000fe200078e00ff */
[----:B------:R-:W-:Y:S06]  /*5620*/  UISETP.NE.AND.EX UP0, UPT, UR39, URZ, UPT, UP0 ;  /* 0x000000ff2700728c */ /* 0x000fec000bf05300 */
[----:B------:R-:W-:Y:S05]  /*5630*/  PLOP3.LUT P3, PT, PT, PT, UP0, 0x80, 0x8 ;  /* 0x000000000008781c */ /* 0x000fea0003f6f008 */
[----:B------:R-:W1:Y:S01]  /*5640*/  @UP0 LDCU.64 UR6, c[0x0][0x888] ;  /* 0x00011100ff0607ac */ /* 0x000e620008000a00 */
[----:B------:R-:W-:Y:S07]  /*5650*/  @UP0 UIMAD UR4, UR36, UR44, URZ ;  /* 0x0000002c240402a4 */ /* 0x000fee000f8e02ff */
[----:B------:R-:W-:Y:S01]  /*5660*/  @!P3 PRMT R96, R0, 0x7610, R96 ;  /* 0x000076100060b816 */ /* 0x000fe20000000060 */
[----:B-1----:R-:W-:Y:S03]  /*5670*/  @UP0 UIMAD.WIDE UR6, UR4, 0x4, UR6 ;  /* 0x00000004040608a5 */ /* 0x002fe6000f8e0206 */
[----:B------:R-:W1:Y:S03]  /*5680*/  @!UP0 LDCU UR4, c[0x0][0x880] ;  /* 0x00011000ff0487ac */ /* 0x000e660008000800 */
[----:B------:R-:W-:Y:S01]  /*5690*/  IMAD.U32 R2, RZ, RZ, UR6 ;  /* 0x00000006ff027e24 */ /* 0x000fe2000f8e00ff */
[----:B------:R-:W-:Y:S05]  /*56a0*/  MOV R3, UR7 ;  /* 0x0000000700037c02 */ /* 0x000fea0008000f00 */
[----:B-----5:R2:W5:Y:S02]  /*56b0*/  @P3 LDG.E R49, desc[UR46][R2.64] ;  /* 0x0000002e02313981 */ /* 0x020564000c1e1900 */
[----:B-12---:R-:W-:Y:S02]  /*56c0*/  @!P3 IMAD.U32 R49, RZ, RZ, UR4 ;  /* 0x00000004ff31be24 */ /* 0x006fe4000f8e00ff */
.L_x_89:
[----:B------:R-:W-:Y:S05]  /*56d0*/  @!P4 BRA `(.L_x_90) ;  /* 0x000000000020c947 */ /* 0x000fea0003800000 */
[----:B------:R-:W-:Y:S04]  /*56e0*/  ISETP.NE.U32.AND P3, PT, R88, RZ, PT ;  /* 0x000000ff5800720c */ /* 0x000fe80003f65070 */
[----:B------:R-:W-:Y:S11]  /*56f0*/  ISETP.NE.AND.EX P3, PT, R89, RZ, PT, P3 ;  /* 0x000000ff5900720c */ /* 0x000ff60003f65330 */
[----:B------:R-:W-:Y:S02]  /*5700*/  @!UPT UIADD3 URZ, UPT, UPT, URZ, URZ, URZ ;  /* 0x000000fffffff290 */ /* 0x000fe4000fffe0ff */
[----:B------:R-:W1:Y:S01]  /*5710*/  @P3 LDC.64 R2, c[0x0][0x8a8] ;  /* 0x00022a00ff023b82 */ /* 0x000e620000000a00 */
[----:B------:R-:W-:Y:S04]  /*5720*/  @P3 IMAD R0, R90, UR36, RZ ;  /* 0x000000245a003c24 */ /* 0x000fe8000f8e02ff */
[----:B-1----:R-:W-:Y:S05]  /*5730*/  @P3 IMAD.WIDE R2, R0, 0x4, R2 ;  /* 0x0000000400023825 */ /* 0x002fea00078e0202 */
[----:B-----5:R1:W5:Y:S02]  /*5740*/  @P3 LDG.E R47, desc[UR46][R2.64] ;  /* 0x0000002e022f3981 */ /* 0x020364000c1e1900 */
[----:B-1----:R-:W2:Y:S02]  /*5750*/  @!P3 LDC R47, c[0x0][0x8a0] ;  /* 0x00022800ff2fbb82 */ /* 0x002ea40000000800 */
.L_x_90:
[----:B-----5:R-:W-:Y:S01]  /*5760*/  FSETP.NEU.AND P4, PT, R49, RZ, PT ;  /* 0x000000ff3100720b */ /* 0x020fe20003f8d000 */
[----:B------:R-:W-:Y:S01]  /*5770*/  BSSY B1, `(.L_x_91) ;  /* 0x0000042000017945 */ /* 0x000fe20003800000 */
[----:B------:R-:W-:Y:S01]  /*5780*/  SEL R5, RZ, 0xffffffff, P2 ;  /* 0xffffffffff057807 */ /* 0x000fe20001000000 */
[----:B------:R-:W-:Y:S01]  /*5790*/  IMAD.MOV.U32 R115, RZ, RZ, 0x1 ;  /* 0x00000001ff737424 */ /* 0x000fe200078e00ff */
[----:B------:R-:W-:Y:S02]  /*57a0*/  LOP3.LUT P3, RZ, R96, 0xff, RZ, 0xc0, !PT ;  /* 0x000000ff60ff7812 */ /* 0x000fe4000786c0ff */
[----:B------:R-:W-:Y:S02]  /*57b0*/  CS2R R86, SRZ ;  /* 0x0000000000567805 */ /* 0x000fe4000001ff00 */
[----:B------:R-:W-:Y:S02]  /*57c0*/  @P1 SEL R0, RZ, 0xffffffff, P4 ;  /* 0xffffffffff001807 */ /* 0x000fe40002000000 */
[----:B------:R-:W-:Y:S02]  /*57d0*/  CS2R R84, SRZ ;  /* 0x0000000000547805 */ /* 0x000fe4000001ff00 */
[----:B------:R-:W-:Y:S02]  /*57e0*/  LEA R2, R105, UR49, 0x3 ;  /* 0x0000003169027c11 */ /* 0x000fe4000f8e18ff */
[----:B------:R-:W-:Y:S02]  /*57f0*/  CS2R R82, SRZ ;  /* 0x0000000000527805 */ /* 0x000fe4000001ff00 */
[----:B------:R-:W-:Y:S02]  /*5800*/  @P0 SEL R0, R5, R0, !P3 ;  /* 0x0000000005000207 */ /* 0x000fe40005800000 */
[----:B------:R-:W-:Y:S02]  /*5810*/  CS2R R80, SRZ ;  /* 0x0000000000507805 */ /* 0x000fe4000001ff00 */
[----:B------:R-:W-:Y:S02]  /*5820*/  LEA R113, R45, UR49, 0x3 ;  /* 0x000000312d717c11 */ /* 0x000fe4000f8e18ff */
[----:B------:R-:W-:Y:S02]  /*5830*/  @P1 LOP3.LUT R0, R0, 0x1, RZ, 0xc0, !PT ;  /* 0x0000000100001812 */ /* 0x000fe400078ec0ff */
[----:B------:R-:W-:Y:S02]  /*5840*/  SHF.L.U32 R3, R107, 0x1f, RZ ;  /* 0x0000001f6b037819 */ /* 0x000fe400000006ff */
[----:B------:R-:W-:Y:S02]  /*5850*/  ISETP.NE.U32.OR P6, PT, R0, 0x1, !P1 ;  /* 0x000000010000780c */ /* 0x000fe40004fc5470 */
[----:B------:R-:W-:Y:S02]  /*5860*/  PLOP3.LUT P2, PT, PT, PT, UP1, 0x80, 0x8 ;  /* 0x000000000008781c */ /* 0x000fe40003f4f018 */
[----:B------:R-:W-:Y:S02]  /*5870*/  LEA.HI R48, R45, R45, RZ, 0x1 ;  /* 0x0000002d2d307211 */ /* 0x000fe400078f08ff */
[----:B------:R-:W-:Y:S02]  /*5880*/  SEL R4, RZ, 0xffffffff, P4 ;  /* 0xffffffffff047807 */ /* 0x000fe40002000000 */
[----:B------:R-:W-:Y:S05]  /*5890*/  P2R R118, PR, RZ, 0x40 ;  /* 0x00000040ff767803 */ /* 0x000fea0000000000 */
[----:B------:R-:W-:Y:S02]  /*58a0*/  @P6 SHF.L.U32 R0, R104, 0x1f, RZ ;  /* 0x0000001f68006819 */ /* 0x000fe400000006ff */
[----:B------:R-:W-:Y:S02]  /*58b0*/  @P2 SEL R4, R5, R4, !P3 ;  /* 0x0000000405042207 */ /* 0x000fe40005800000 */
[----:B------:R1:W3:Y:S02]  /*58c0*/  @P6 SYNCS.PHASECHK.TRANS64.TRYWAIT P1, [R2+URZ+0x50], R0 ;  /* 0x00005000020065a7 */ /* 0x0002e400080211ff */
[----:B------:R-:W-:Y:S04]  /*58d0*/  LOP3.LUT R4, R4, 0x1, RZ, 0xc0, !PT ;  /* 0x0000000104047812 */ /* 0x000fe800078ec0ff */
[----:B------:R-:W-:Y:S04]  /*58e0*/  ISETP.NE.U32.AND P5, PT, R4, 0x1, PT ;  /* 0x000000010400780c */ /* 0x000fe80003fa5070 */
[----:B------:R-:W-:Y:S01]  /*58f0*/  P2R R116, PR, RZ, 0x20 ;  /* 0x00000020ff747803 */ /* 0x000fe20000000000 */
[----:B------:R4:W2:Y:S01]  /*5900*/  SYNCS.PHASECHK.TRANS64.TRYWAIT P0, [R113+URZ+0xc0], R3 ;  /* 0x0000c003710075a7 */ /* 0x0008a200080011ff */
[C---:B-1----:R-:W-:Y:S01]  /*5910*/  IMAD.SHL.U32 R0, R48.reuse, 0x80, RZ ;  /* 0x0000008030007824 */ /* 0x042fe200078e00ff */
[----:B------:R-:W-:Y:S04]  /*5920*/  LOP3.LUT R48, R48, 0xffe, RZ, 0xc0, !PT ;  /* 0x00000ffe30307812 */ /* 0x000fe800078ec0ff */
[----:B------:R-:W-:Y:S01]  /*5930*/  LOP3.LUT R0, R0, 0xffffff00, RZ, 0xc0, !PT ;  /* 0xffffff0000007812 */ /* 0x000fe200078ec0ff */
[----:B------:R-:W-:Y:S04]  /*5940*/  IMAD.IADD R48, R45, 0x1, -R48 ;  /* 0x000000012d307824 */ /* 0x000fe800078e0a30 */
[----:B------:R-:W-:Y:S04]  /*5950*/  IMAD.IADD R0, R46, 0x1, R0 ;  /* 0x000000012e007824 */ /* 0x000fe800078e0200 */
[----:B------:R-:W-:Y:S01]  /*5960*/  IMAD R48, R48, 0x100000, R0 ;  /* 0x0010000030307824 */ /* 0x000fe200078e0200 */
[----:B---3--:R-:W-:Y:S01]  /*5970*/  @P6 SEL R115, RZ, 0x1, !P1 ;  /* 0x00000001ff736807 */ /* 0x008fe20004800000 */
[----:B----4-:R-:W-:Y:S06]  /*5980*/  @!P6 BRA `(.L_x_92) ;  /* 0x000000000080e947 */ /* 0x010fec0003800000 */
[----:B------:R-:W-:Y:S01]  /*5990*/  @P5 IMAD R5, R105, 0x1000, R100 ;  /* 0x0000100069055824 */ /* 0x000fe200078e0264 */
[----:B------:R-:W-:Y:S01]  /*59a0*/  ISETP.NE.AND P1, PT, R115, RZ, PT ;  /* 0x000000ff7300720c */ /* 0x000fe20003f25270 */
[----:B------:R-:W-:Y:S01]  /*59b0*/  BSSY B0, `(.L_x_93) ;  /* 0x000000b000007945 */ /* 0x000fe20003800000 */
[----:B------:R-:W-:Y:S01]  /*59c0*/  CS2R R82, SRZ ;  /* 0x0000000000527805 */ /* 0x000fe2000001ff00 */
[----:B------:R-:W-:Y:S01]  /*59d0*/  @P5 VIADD R4, R5, UR49 ;  /* 0x0000003105045c36 */ /* 0x000fe20008000000 */
[----:B------:R-:W-:Y:S02]  /*59e0*/  CS2R R80, SRZ ;  /* 0x0000000000507805 */ /* 0x000fe4000001ff00 */
[----:B------:R-:W-:Y:S02]  /*59f0*/  CS2R R86, SRZ ;  /* 0x0000000000567805 */ /* 0x000fe4000001ff00 */
[----:B------:R-:W-:Y:S01]  /*5a00*/  CS2R R84, SRZ ;  /* 0x0000000000547805 */ /* 0x000fe2000001ff00 */
[----:B------:R-:W-:Y:S04]  /*5a10*/  @P5 IMAD R4, R108, -0x10, R4 ;  /* 0xfffffff06c045824 */ /* 0x000fe800078e0204 */
[----:B------:R-:W-:Y:S05]  /*5a20*/  @P1 BRA `(.L_x_94) ;  /* 0x00000000000c1947 */ /* 0x000fea0003800000 */
[----:B------:R-:W-:Y:S04]  /*5a30*/  SHF.L.U32 R0, R104, 0x1f, RZ ;  /* 0x0000001f68007819 */ /* 0x000fe800000006ff */
[----:B------:R-:W1:Y:S02]  /*5a40*/  SYNCS.PHASECHK.TRANS64.TRYWAIT P1, [R2+URZ+0x50], R0 ;  /* 0x00005000020075a7 */ /* 0x000e6400080211ff */
[----:B-1----:R-:W-:Y:S05]  /*5a50*/  @!P1 BRA `(.L_x_95) ;  /* 0x0000004000289947 */ /* 0x002fea0003800000 */
.L_x_94:
[----:B------:R-:W-:Y:S05]  /*5a60*/  BSYNC B0 ;  /* 0x0000000000007941 */ /* 0x000fea0003800000 */
.L_x_93:
[----:B------:R-:W-:Y:S01]  /*5a70*/  ISETP.NE.AND P1, PT, R116, RZ, PT ;  /* 0x000000ff7400720c */ /* 0x000fe20003f25270 */
[----:B-1----:R-:W-:Y:S02]  /*5a80*/  VIADD R2, R2, 0x70 ;  /* 0x0000007002027836 */ /* 0x002fe40000000000 */
[----:B------:R-:W-:Y:S02]  /*5a90*/  IMAD.U32 R0, RZ, RZ, UR37 ;  /* 0x00000025ff007e24 */ /* 0x000fe4000f8e00ff */
[----:B------:R-:W-:Y:S03]  /*5aa0*/  VIADD R105, R105, 0x1 ;  /* 0x0000000169697836 */ /* 0x000fe60000000000 */
[----:B------:R-:W-:Y:S05]  /*5ab0*/  PRMT R0, R0, 0x654, R2 ;  /* 0x0000065400007816 */ /* 0x000fea0000000002 */
[----:B------:R1:W3:Y:S04]  /*5ac0*/  @P1 LDS.128 R80, [R5+UR49+0x200] ;  /* 0x0002003105501984 */ /* 0x0002e80008000c00 */
[----:B------:R1:W4:Y:S01]  /*5ad0*/  @P1 LDS.128 R84, [R4+0x210] ;  /* 0x0002100004541984 */ /* 0x0003220000000c00 */
[C---:B------:R-:W-:Y:S01]  /*5ae0*/  ISETP.NE.AND P1, PT, R105.reuse, 0x4, PT ;  /* 0x000000046900780c */ /* 0x040fe20003f25270 */
[----:B------:R-:W-:Y:S01]  /*5af0*/  @!PT LDS RZ, [RZ] ;  /* 0x00000000fffff984 */ /* 0x000fe20000000800 */
[----:B------:R-:W-:Y:S01]  /*5b00*/  @!PT LDS RZ, [RZ] ;  /* 0x00000000fffff984 */ /* 0x000fe20000000800 */
[----:B------:R-:W-:Y:S01]  /*5b10*/  @!PT LDS RZ, [RZ] ;  /* 0x00000000fffff984 */ /* 0x000fe20000000800 */
[----:B------:R-:W-:Y:S01]  /*5b20*/  @!PT LDS RZ, [RZ] ;  /* 0x00000000fffff984 */ /* 0x000fe20000000800 */
[----:B------:R5:W-:Y:S06]  /*5b30*/  MEMBAR.ALL.CTA ;  /* 0x0000000000007992 */ /* 0x000bec0000008000 */
[----:B-----5:R-:W5:Y:S01]  /*5b40*/  FENCE.VIEW.ASYNC.S ;  /* 0x00000000000073c6 */ /* 0x020f620000000000 */
[----:B------:R-:W-:Y:S01]  /*5b50*/  SEL R105, R105, RZ, P1 ;  /* 0x000000ff69697207 */ /* 0x000fe20000800000 */
[----:B-----5:R5:W-:Y:S02]  /*5b60*/  SYNCS.ARRIVE.TRANS64.RED.A1T0 RZ, [R0+URZ], RZ ;  /* 0x000000ff00ff79a7 */ /* 0x020be400081004ff */
[----:B-----5:R-:W-:Y:S04]  /*5b70*/  SEL R0, RZ, 0x1, P1 ;  /* 0x00000001ff007807 */ /* 0x020fe80000800000 */
[----:B-1-3--:R-:W-:Y:S02]  /*5b80*/  LOP3.LUT R104, R104, R0, RZ, 0x3c, !PT ;  /* 0x0000000068687212 */ /* 0x00afe400078e3cff */
.L_x_92:
[----:B------:R-:W-:Y:S05]  /*5b90*/  BSYNC B1 ;  /* 0x0000000000017941 */ /* 0x000fea0003800000 */
.L_x_91:
[----:B------:R-:W-:Y:S04]  /*5ba0*/  SHF.R.U32.HI R0, RZ, 0x15, R48 ;  /* 0x00000015ff007819 */ /* 0x000fe80000011630 */
[----:B------:R-:W-:Y:S01]  /*5bb0*/  LOP3.LUT P1, RZ, R0, 0x3, R101, 0x48, !PT ;  /* 0x0000000300ff7812 */ /* 0x000fe20007824865 */
[----:B------:R-:W-:Y:S01]  /*5bc0*/  @!UPT UIADD3 URZ, UPT, UPT, URZ, URZ, URZ ;  /* 0x000000fffffff290 */ /* 0x000fe2000fffe0ff */
[----:B--2---:R-:W-:Y:S11]  /*5bd0*/  @P0 BRA `(.L_x_96) ;  /* 0x0000000000080947 */ /* 0x004ff60003800000 */
[----:B------:R-:W1:Y:S02]  /*5be0*/  SYNCS.PHASECHK.TRANS64.TRYWAIT P0, [R113+URZ+0xc0], R3 ;  /* 0x0000c003710075a7 */ /* 0x000e6400080011ff */
[----:B-1----:R-:W-:Y:S05]  /*5bf0*/  @!P0 BRA `(.L_x_97) ;  /* 0x0000003c00d48947 */ /* 0x002fea0003800000 */
.L_x_96:
[----:B------:R-:W-:Y:S05]  /*5c00*/  @!P1 BRA `(.L_x_98) ;  /* 0x0000000000409947 */ /* 0x000fea0003800000 */
[----:B------:R-:W2:Y:S01]  /*5c10*/  LDCU.64 UR8, c[0x4][0x78] ;  /* 0x01000f00ff0877ac */ /* 0x000ea20008000a00 */
[----:B-1----:R-:W-:Y:S01]  /*5c20*/  MOV R3, 0x0 ;  /* 0x0000000000037802 */ /* 0x002fe20000000f00 */
[----:B------:R-:W-:Y:S02]  /*5c30*/  HFMA2 R12, -RZ, RZ, 0, 5.9604644775390625e-08 ;  /* 0x00000001ff0c7431 */ /* 0x000fe400000001ff */
[----:B------:R-:W-:Y:S02]  /*5c40*/  IMAD.MOV.U32 R8, RZ, RZ, 0x192 ;  /* 0x00000192ff087424 */ /* 0x000fe400078e00ff */
[----:B------:R-:W-:Y:S01]  /*5c50*/  IMAD.MOV.U32 R13, RZ, RZ, RZ ;  /* 0x000000ffff0d7224 */ /* 0x000fe200078e00ff */
[----:B------:R-:W1:Y:S01]  /*5c60*/  LDCU.64 UR6, c[0x4][0x80] ;  /* 0x01001000ff0677ac */ /* 0x000e620008000a00 */
[----:B------:R-:W3:Y:S01]  /*5c70*/  LDC.64 R2, c[0x4][R3] ;  /* 0x0100000003027b82 */ /* 0x000ee20000000a00 */
[----:B------:R-:W5:Y:S01]  /*5c80*/  LDCU.64 UR4, c[0x4][0x18] ;  /* 0x01000300ff0477ac */ /* 0x000f620008000a00 */
[----:B--2---:R-:W-:Y:S01]  /*5c90*/  MOV R5, UR9 ;  /* 0x0000000900057c02 */ /* 0x004fe20008000f00 */
[----:B------:R-:W-:Y:S01]  /*5ca0*/  IMAD.U32 R4, RZ, RZ, UR8 ;  /* 0x00000008ff047e24 */ /* 0x000fe2000f8e00ff */
[----:B-1----:R-:W-:Y:S01]  /*5cb0*/  MOV R7, UR7 ;  /* 0x0000000700077c02 */ /* 0x002fe20008000f00 */
[----:B------:R-:W-:Y:S01]  /*5cc0*/  IMAD.U32 R6, RZ, RZ, UR6 ;  /* 0x00000006ff067e24 */ /* 0x000fe2000f8e00ff */
[----:B-----5:R-:W-:Y:S01]  /*5cd0*/  MOV R11, UR5 ;  /* 0x00000005000b7c02 */ /* 0x020fe20008000f00 */
[----:B------:R-:W-:Y:S02]  /*5ce0*/  IMAD.U32 R10, RZ, RZ, UR4 ;  /* 0x00000004ff0a7e24 */ /* 0x000fe4000f8e00ff */
[----:B------:R-:W-:Y:S07]  /*5cf0*/  LEPC R20, `(.L_x_98) ;  /* 0x000000001014794e */ /* 0x000fee0000000000 */
[----:B---34-:R-:W-:Y:S05]  /*5d00*/  CALL.ABS.NOINC R2 ;  /* 0x0000000002007343 */ /* 0x018fea0003c00000 */
.L_x_98:
[----:B------:R-:W-:Y:S01]  /*5d10*/  F2FP.F16.E5M2.UNPACK_B R4, R81 ;  /* 0x00000051ff04723e */ /* 0x000fe200020004ff */
[----:B------:R-:W-:Y:S05]  /*5d20*/  WARPSYNC.ALL ;  /* 0x0000000000007948 */ /* 0x000fea0003800000 */
[----:B------:R-:W-:Y:S01]  /*5d30*/  R2UR UR4, R48 ;  /* 0x00000000300472ca */ /* 0x000fe200000e0000 */
[--C-:B------:R-:W-:Y:S01]  /*5d40*/  HADD2.F32 R53, -RZ, R4.reuse.H0_H0 ;  /* 0x20000004ff357230 */ /* 0x100fe20000004100 */
[-C--:B-1----:R-:W-:Y:S01]  /*5d50*/  F2FP.F16.E5M2.UNPACK_B R3, R80.reuse ;  /* 0x00000050ff03723e */ /* 0x082fe200020004ff */
[----:B------:R-:W-:Y:S01]  /*5d60*/  HADD2.F32 R54, -RZ, R4.H1_H1 ;  /* 0x30000004ff367230 */ /* 0x000fe20000004100 */
[----:B------:R-:W-:Y:S01]  /*5d70*/  F2FP.F16.E5M2.UNPACK_B R0, R80.H1 ;  /* 0x00000050ff00723e */ /* 0x000fe200030004ff */
[----:B------:R-:W-:Y:S01]  /*5d80*/  BSSY.RECONVERGENT B0, `(.L_x_99) ;  /* 0x0000099000007945 */ /* 0x000fe20003800200 */
[----:B------:R-:W-:Y:S01]  /*5d90*/  F2FP.F16.E5M2.UNPACK_B R64, R83.H1 ;  /* 0x00000053ff40723e */ /* 0x000fe200030004ff */
[--C-:B------:R-:W-:Y:S01]  /*5da0*/  HADD2.F32 R2, -RZ, R3.reuse.H0_H0 ;  /* 0x20000003ff027230 */ /* 0x100fe20000004100 */
[----:B----4-:R-:W-:Y:S01]  /*5db0*/  F2FP.F16.E5M2.UNPACK_B R74, R86 ;  /* 0x00000056ff4a723e */ /* 0x010fe200020004ff */
[----:B------:R-:W-:Y:S01]  /*5dc0*/  HADD2.F32 R50, -RZ, R3.H1_H1 ;  /* 0x30000003ff327230 */ /* 0x000fe20000004100 */
[----:B------:R-:W-:Y:S01]  /*5dd0*/  F2FP.F16.E5M2.UNPACK_B R3, R81.H1 ;  /* 0x00000051ff03723e */ /* 0x000fe200030004ff */
[--C-:B------:R-:W-:Y:S01]  /*5de0*/  HADD2.F32 R51, -RZ, R0.reuse.H0_H0 ;  /* 0x20000000ff337230 */ /* 0x100fe20000004100 */
[----:B------:R-:W-:Y:S01]  /*5df0*/  IADD3 R114, PT, PT, R100, UR49, RZ ;  /* 0x0000003164727c10 */ /* 0x000fe2000fffe0ff */
[----:B------:R-:W-:Y:S01]  /*5e00*/  HADD2.F32 R52, -RZ, R0.H1_H1 ;  /* 0x30000000ff347230 */ /* 0x000fe20000004100 */
[----:B------:R-:W-:Y:S01]  /*5e10*/  LDTM.16dp32bit_t0_t15.x32 R4, tmem[UR4] ;  /* 0x00000004000479ee */ /* 0x000fe20008a80000 */
[----:B------:R-:W1:Y:S01]  /*5e20*/  LDTM.16dp32bit_t16_t31.x32 R4, tmem[UR4+0x20] ;  /* 0x00002004000479ee */ /* 0x000e620008aa0000 */
[-C--:B------:R-:W-:Y:S01]  /*5e30*/  F2FP.F16.E5M2.UNPACK_B R0, R82.reuse ;  /* 0x00000052ff00723e */ /* 0x080fe200020004ff */
[--C-:B------:R-:W-:Y:S01]  /*5e40*/  HADD2.F32 R55, -RZ, R3.reuse.H0_H0 ;  /* 0x20000003ff377230 */ /* 0x100fe20000004100 */
[----:B------:R-:W-:Y:S01]  /*5e50*/  SHF.L.U32 R117, R102, 0x4, RZ ;  /* 0x0000000466757819 */ /* 0x000fe200000006ff */
[----:B------:R-:W-:Y:S01]  /*5e60*/  HADD2.F32 R56, -RZ, R3.H1_H1 ;  /* 0x30000003ff387230 */ /* 0x000fe20000004100 */
[----:B------:R-:W-:Y:S01]  /*5e70*/  F2FP.F16.E5M2.UNPACK_B R3, R82.H1 ;  /* 0x00000052ff03723e */ /* 0x000fe200030004ff */
[--C-:B------:R-:W-:Y:S01]  /*5e80*/  HADD2.F32 R57, -RZ, R0.reuse.H0_H0 ;  /* 0x20000000ff397230 */ /* 0x100fe20000004100 */
[----:B------:R-:W-:Y:S01]  /*5e90*/  IADD3 R114, PT, PT, R114, R117, RZ ;  /* 0x0000007572727210 */ /* 0x000fe20007ffe0ff */
[----:B------:R-:W-:Y:S01]  /*5ea0*/  HADD2.F32 R58, -RZ, R0.H1_H1 ;  /* 0x30000000ff3a7230 */ /* 0x000fe20000004100 */
[----:B------:R-:W-:Y:S01]  /*5eb0*/  F2FP.F16.E5M2.UNPACK_B R0, R83 ;  /* 0x00000053ff00723e */ /* 0x000fe200020004ff */
[--C-:B------:R-:W-:Y:S01]  /*5ec0*/  HADD2.F32 R59, -RZ, R3.reuse.H0_H0 ;  /* 0x20000003ff3b7230 */ /* 0x100fe20000004100 */
[----:B------:R-:W-:Y:S01]  /*5ed0*/  ISETP.NE.AND P0, PT, R110, RZ, PT ;  /* 0x000000ff6e00720c */ /* 0x000fe20003f05270 */
[----:B------:R-:W-:Y:S01]  /*5ee0*/  HADD2.F32 R60, -RZ, R3.H1_H1 ;  /* 0x30000003ff3c7230 */ /* 0x000fe20000004100 */
[-C--:B------:R-:W-:Y:S01]  /*5ef0*/  F2FP.F16.E5M2.UNPACK_B R3, R84.reuse ;  /* 0x00000054ff03723e */ /* 0x080fe200020004ff */
[--C-:B------:R-:W-:Y:S01]  /*5f00*/  HADD2.F32 R61, -RZ, R0.reuse.H0_H0 ;  /* 0x20000000ff3d7230 */ /* 0x100fe20000004100 */
[----:B------:R-:W-:Y:S01]  /*5f10*/  ISETP.NE.AND P6, PT, R118, RZ, PT ;  /* 0x000000ff7600720c */ /* 0x000fe20003fc5270 */
[----:B------:R-:W-:Y:S01]  /*5f20*/  HADD2.F32 R62, -RZ, R0.H1_H1 ;  /* 0x30000000ff3e7230 */ /* 0x000fe20000004100 */
[----:B------:R-:W-:Y:S01]  /*5f30*/  F2FP.F16.E5M2.UNPACK_B R0, R84.H1 ;  /* 0x00000054ff00723e */ /* 0x000fe200030004ff */
[--C-:B------:R-:W-:Y:S02]  /*5f40*/  HADD2.F32 R65, -RZ, R3.reuse.H0_H0 ;  /* 0x20000003ff417230 */ /* 0x100fe40000004100 */
[----:B------:R-:W-:Y:S01]  /*5f50*/  HADD2.F32 R66, -RZ, R3.H1_H1 ;  /* 0x30000003ff427230 */ /* 0x000fe20000004100 */
[-C--:B------:R-:W-:Y:S01]  /*5f60*/  F2FP.F16.E5M2.UNPACK_B R3, R85.reuse ;  /* 0x00000055ff03723e */ /* 0x080fe200020004ff */
[--C-:B------:R-:W-:Y:S02]  /*5f70*/  HADD2.F32 R67, -RZ, R0.reuse.H0_H0 ;  /* 0x20000000ff437230 */ /* 0x100fe40000004100 */
[----:B------:R-:W-:Y:S01]  /*5f80*/  HADD2.F32 R68, -RZ, R0.H1_H1 ;  /* 0x30000000ff447230 */ /* 0x000fe20000004100 */
[----:B------:R-:W-:Y:S01]  /*5f90*/  F2FP.F16.E5M2.UNPACK_B R0, R85.H1 ;  /* 0x00000055ff00723e */ /* 0x000fe200030004ff */
[--C-:B------:R-:W-:Y:S02]  /*5fa0*/  HADD2.F32 R69, -RZ, R3.reuse.H0_H0 ;  /* 0x20000003ff457230 */ /* 0x100fe40000004100 */
[C---:B-1----:R-:W-:Y:S01]  /*5fb0*/  FMUL R7, R47.reuse, R7 ;  /* 0x000000072f077220 */ /* 0x042fe20000400000 */
[----:B------:R-:W-:Y:S01]  /*5fc0*/  HADD2.F32 R70, -RZ, R3.H1_H1 ;  /* 0x30000003ff467230 */ /* 0x000fe20000004100 */
[----:B------:R-:W-:Y:S01]  /*5fd0*/  F2FP.F16.E5M2.UNPACK_B R3, R86.H1 ;  /* 0x00000056ff03723e */ /* 0x000fe200030004ff */
[--C-:B------:R-:W-:Y:S02]  /*5fe0*/  HADD2.F32 R71, -RZ, R0.reuse.H0_H0 ;  /* 0x20000000ff477230 */ /* 0x100fe40000004100 */
[----:B------:R-:W-:Y:S02]  /*5ff0*/  HADD2.F32 R72, -RZ, R0.H1_H1 ;  /* 0x30000000ff487230 */ /* 0x000fe40000004100 */
[----:B------:R-:W-:Y:S01]  /*6000*/  FMUL R0, R47, R4 ;  /* 0x000000042f007220 */ /* 0x000fe20000400000 */
[--C-:B------:R-:W-:Y:S01]  /*6010*/  HADD2.F32 R73, -RZ, R74.reuse.H0_H0 ;  /* 0x2000004aff497230 */ /* 0x100fe20000004100 */
[----:B------:R-:W-:Y:S01]  /*6020*/  F2FP.F16.E5M2.UNPACK_B R4, R87 ;  /* 0x00000057ff04723e */ /* 0x000fe200020004ff */
[----:B------:R-:W-:Y:S02]  /*6030*/  HADD2.F32 R74, -RZ, R74.H1_H1 ;  /* 0x3000004aff4a7230 */ /* 0x000fe40000004100 */
[----:B------:R-:W-:Y:S01]  /*6040*/  FFMA R0, R49, R2, R0 ;  /* 0x0000000231007223 */ /* 0x000fe20000000000 */
[----:B------:R-:W-:Y:S01]  /*6050*/  FMUL R2, R47, R5 ;  /* 0x000000052f027220 */ /* 0x000fe20000400000 */
[--C-:B------:R-:W-:Y:S01]  /*6060*/  HADD2.F32 R75, -RZ, R3.reuse.H0_H0 ;  /* 0x20000003ff4b7230 */ /* 0x100fe20000004100 */
[----:B------:R-:W-:Y:S01]  /*6070*/  F2FP.F16.E5M2.UNPACK_B R5, R87.H1 ;  /* 0x00000057ff05723e */ /* 0x000fe200030004ff */
[----:B------:R-:W-:Y:S02]  /*6080*/  HADD2.F32 R76, -RZ, R3.H1_H1 ;  /* 0x30000003ff4c7230 */ /* 0x000fe40000004100 */
[----:B------:R-:W-:Y:S01]  /*6090*/  FFMA R2, R49, R50, R2 ;  /* 0x0000003231027223 */ /* 0x000fe20000000002 */
[--C-:B------:R-:W-:Y:S02]  /*60a0*/  HADD2.F32 R50, -RZ, R4.reuse.H0_H0 ;  /* 0x20000004ff327230 */ /* 0x100fe40000004100 */
[C---:B------:R-:W-:Y:S01]  /*60b0*/  FMUL R3, R47.reuse, R6 ;  /* 0x000000062f037220 */ /* 0x040fe20000400000 */
[--C-:B------:R-:W-:Y:S02]  /*60c0*/  HADD2.F32 R77, -RZ, R5.reuse.H1_H1 ;  /* 0x30000005ff4d7230 */ /* 0x100fe40000004100 */
[C---:B------:R-:W-:Y:S01]  /*60d0*/  FMUL R6, R47.reuse, R11 ;  /* 0x0000000b2f067220 */ /* 0x040fe20000400000 */
[----:B------:R-:W-:Y:S01]  /*60e0*/  FMUL R11, R47, R16 ;  /* 0x000000102f0b7220 */ /* 0x000fe20000400000 */
[C---:B------:R-:W-:Y:S01]  /*60f0*/  FFMA R3, R49.reuse, R51, R3 ;  /* 0x0000003331037223 */ /* 0x040fe20000000003 */
[----:B------:R-:W-:Y:S01]  /*6100*/  FFMA R7, R49, R52, R7 ;  /* 0x0000003431077223 */ /* 0x000fe20000000007 */
[----:B------:R-:W-:Y:S02]  /*6110*/  HADD2.F32 R51, -RZ, R4.H1_H1 ;  /* 0x30000004ff337230 */ /* 0x000fe40000004100 */
[C---:B------:R-:W-:Y:S01]  /*6120*/  FMUL R4, R47.reuse, R9 ;  /* 0x000000092f047220 */ /* 0x040fe20000400000 */
[----:B------:R-:W-:Y:S02]  /*6130*/  HADD2.F32 R52, -RZ, R5.H0_H0 ;  /* 0x20000005ff347230 */ /* 0x000fe40000004100 */
[----:B------:R-:W-:Y:S01]  /*6140*/  FMUL R16, R47, R21 ;  /* 0x000000152f107220 */ /* 0x000fe20000400000 */
[----:B------:R-:W-:Y:S01]  /*6150*/  F2FP.SATFINITE.E5M2.F32.PACK_AB_MERGE_C R78, R7, R3, RZ ;  /* 0x00000003074e723e */ /* 0x000fe200048060ff */
[C---:B------:R-:W-:Y:S01]  /*6160*/  FMUL R3, R47.reuse, R8 ;  /* 0x000000082f037220 */ /* 0x040fe20000400000 */
[C---:B------:R-:W-:Y:S01]  /*6170*/  FMUL R7, R47.reuse, R12 ;  /* 0x0000000c2f077220 */ /* 0x040fe20000400000 */
[C---:B------:R-:W-:Y:S01]  /*6180*/  FMUL R8, R47.reuse, R13 ;  /* 0x0000000d2f087220 */ /* 0x040fe20000400000 */
[----:B------:R-:W-:Y:S01]  /*6190*/  FMUL R12, R47, R17 ;  /* 0x000000112f0c7220 */ /* 0x000fe20000400000 */
[C---:B------:R-:W-:Y:S01]  /*61a0*/  FFMA R3, R49.reuse, R53, R3 ;  /* 0x0000003531037223 */ /* 0x040fe20000000003 */
[----:B------:R-:W-:Y:S01]  /*61b0*/  FFMA R4, R49, R54, R4 ;  /* 0x0000003631047223 */ /* 0x000fe20000000004 */
[C---:B------:R-:W-:Y:S01]  /*61c0*/  FMUL R5, R47.reuse, R10 ;  /* 0x0000000a2f057220 */ /* 0x040fe20000400000 */
[C---:B------:R-:W-:Y:S01]  /*61d0*/  FMUL R9, R47.reuse, R14 ;  /* 0x0000000e2f097220 */ /* 0x040fe20000400000 */
[C---:B------:R-:W-:Y:S01]  /*61e0*/  FMUL R10, R47.reuse, R15 ;  /* 0x0000000f2f0a7220 */ /* 0x040fe20000400000 */
[----:B------:R-:W-:Y:S01]  /*61f0*/  FMUL R15, R47, R20 ;  /* 0x000000142f0f7220 */ /* 0x000fe20000400000 */
[C---:B------:R-:W-:Y:S01]  /*6200*/  FFMA R5, R49.reuse, R55, R5 ;  /* 0x0000003731057223 */ /* 0x040fe20000000005 */
[C---:B------:R-:W-:Y:S01]  /*6210*/  FFMA R6, R49.reuse, R56, R6 ;  /* 0x0000003831067223 */ /* 0x040fe20000000006 */
[C---:B------:R-:W-:Y:S01]  /*6220*/  FFMA R7, R49.reuse, R57, R7 ;  /* 0x0000003931077223 */ /* 0x040fe20000000007 */
[C---:B------:R-:W-:Y:S01]  /*6230*/  FFMA R8, R49.reuse, R58, R8 ;  /* 0x0000003a31087223 */ /* 0x040fe20000000008 */
[--C-:B------:R-:W-:Y:S02]  /*6240*/  HADD2.F32 R63, -RZ, R64.reuse.H0_H0 ;  /* 0x20000040ff3f7230 */ /* 0x100fe40000004100 */
[C---:B------:R-:W-:Y:S01]  /*6250*/  FFMA R9, R49.reuse, R59, R9 ;  /* 0x0000003b31097223 */ /* 0x040fe20000000009 */
[----:B------:R-:W-:Y:S01]  /*6260*/  F2FP.SATFINITE.E5M2.F32.PACK_AB_MERGE_C R5, R6, R5, RZ ;  /* 0x000000050605723e */ /* 0x000fe200048060ff */
[C---:B------:R-:W-:Y:S01]  /*6270*/  FFMA R10, R49.reuse, R60, R10 ;  /* 0x0000003c310a7223 */ /* 0x040fe2000000000a */
[C---:B------:R-:W-:Y:S01]  /*6280*/  FFMA R11, R49.reuse, R61, R11 ;  /* 0x0000003d310b7223 */ /* 0x040fe2000000000b */
[----:B------:R-:W-:Y:S01]  /*6290*/  FFMA R12, R49, R62, R12 ;  /* 0x0000003e310c7223 */ /* 0x000fe2000000000c */
[C---:B------:R-:W-:Y:S01]  /*62a0*/  FMUL R20, R47.reuse, R25 ;  /* 0x000000192f147220 */ /* 0x040fe20000400000 */
[C---:B------:R-:W-:Y:S01]  /*62b0*/  FMUL R25, R47.reuse, R30 ;  /* 0x0000001e2f197220 */ /* 0x040fe20000400000 */
[C---:B------:R-:W-:Y:S01]  /*62c0*/  FMUL R30, R47.reuse, R35 ;  /* 0x000000232f1e7220 */ /* 0x040fe20000400000 */
[----:B------:R-:W-:Y:S01]  /*62d0*/  F2FP.SATFINITE.E5M2.F32.PACK_AB_MERGE_C R9, R10, R9, RZ ;  /* 0x000000090a09723e */ /* 0x000fe200048060ff */
[----:B------:R-:W-:Y:S02]  /*62e0*/  HADD2.F32 R64, -RZ, R64.H1_H1 ;  /* 0x30000040ff407230 */ /* 0x000fe40000004100 */
[C---:B------:R-:W-:Y:S01]  /*62f0*/  FMUL R13, R47.reuse, R18 ;  /* 0x000000122f0d7220 */ /* 0x040fe20000400000 */
[C---:B------:R-:W-:Y:S01]  /*6300*/  FMUL R14, R47.reuse, R19 ;  /* 0x000000132f0e7220 */ /* 0x040fe20000400000 */
[C---:B------:R-:W-:Y:S01]  /*6310*/  FMUL R17, R47.reuse, R22 ;  /* 0x000000162f117220 */ /* 0x040fe20000400000 */
[----:B------:R-:W-:Y:S01]  /*6320*/  FMUL R18, R47, R23 ;  /* 0x000000172f127220 */ /* 0x000fe20000400000 */
[C---:B------:R-:W-:Y:S01]  /*6330*/  FFMA R13, R49.reuse, R63, R13 ;  /* 0x0000003f310d7223 */ /* 0x040fe2000000000d */
[C---:B------:R-:W-:Y:S01]  /*6340*/  FFMA R14, R49.reuse, R64, R14 ;  /* 0x00000040310e7223 */ /* 0x040fe2000000000e */
[----:B------:R-:W-:Y:S01]  /*6350*/  FFMA R15, R49, R65, R15 ;  /* 0x00000041310f7223 */ /* 0x000fe2000000000f */
[----:B------:R-:W-:Y:S01]  /*6360*/  FMUL R19, R47, R24 ;  /* 0x000000182f137220 */ /* 0x000fe20000400000 */
[C---:B------:R-:W-:Y:S01]  /*6370*/  FFMA R16, R49.reuse, R66, R16 ;  /* 0x0000004231107223 */ /* 0x040fe20000000010 */
[----:B------:R-:W-:Y:S01]  /*6380*/  FFMA R17, R49, R67, R17 ;  /* 0x0000004331117223 */ /* 0x000fe20000000011 */
[----:B------:R-:W-:Y:S01]  /*6390*/  F2FP.SATFINITE.E5M2.F32.PACK_AB_MERGE_C R13, R14, R13, RZ ;  /* 0x0000000d0e0d723e */ /* 0x000fe200048060ff */
[C---:B------:R-:W-:Y:S01]  /*63a0*/  FMUL R21, R47.reuse, R26 ;  /* 0x0000001a2f157220 */ /* 0x040fe20000400000 */
[----:B------:R-:W-:Y:S01]  /*63b0*/  FMUL R22, R47, R27 ;  /* 0x0000001b2f167220 */ /* 0x000fe20000400000 */
[C---:B------:R-:W-:Y:S01]  /*63c0*/  FFMA R18, R49.reuse, R68, R18 ;  /* 0x0000004431127223 */ /* 0x040fe20000000012 */
[----:B------:R-:W-:Y:S01]  /*63d0*/  FFMA R19, R49, R69, R19 ;  /* 0x0000004531137223 */ /* 0x000fe20000000013 */
[----:B------:R-:W-:Y:S01]  /*63e0*/  FMUL R23, R47, R28 ;  /* 0x0000001c2f177220 */ /* 0x000fe20000400000 */
[----:B------:R-:W-:Y:S01]  /*63f0*/  FFMA R20, R49, R70, R20 ;  /* 0x0000004631147223 */ /* 0x000fe20000000014 */
[----:B------:R-:W-:Y:S01]  /*6400*/  FMUL R24, R47, R29 ;  /* 0x0000001d2f187220 */ /* 0x000fe20000400000 */
[C---:B------:R-:W-:Y:S01]  /*6410*/  FFMA R21, R49.reuse, R71, R21 ;  /* 0x0000004731157223 */ /* 0x040fe20000000015 */
[----:B------:R-:W-:Y:S01]  /*6420*/  FFMA R22, R49, R72, R22 ;  /* 0x0000004831167223 */ /* 0x000fe20000000016 */
[C---:B------:R-:W-:Y:S01]  /*6430*/  FMUL R26, R47.reuse, R31 ;  /* 0x0000001f2f1a7220 */ /* 0x040fe20000400000 */
[----:B------:R-:W-:Y:S01]  /*6440*/  FMUL R27, R47, R32 ;  /* 0x000000202f1b7220 */ /* 0x000fe20000400000 */
[----:B------:R-:W-:Y:S01]  /*6450*/  FFMA R23, R49, R73, R23 ;  /* 0x0000004931177223 */ /* 0x000fe20000000017 */
[----:B------:R-:W-:Y:S01]  /*6460*/  FMUL R28, R47, R33 ;  /* 0x000000212f1c7220 */ /* 0x000fe20000400000 */
[----:B------:R-:W-:Y:S01]  /*6470*/  FFMA R24, R49, R74, R24 ;  /* 0x0000004a31187223 */ /* 0x000fe20000000018 */
[----:B------:R-:W-:Y:S01]  /*6480*/  FMUL R29, R47, R34 ;  /* 0x000000222f1d7220 */ /* 0x000fe20000400000 */
[C---:B------:R-:W-:Y:S01]  /*6490*/  FFMA R25, R49.reuse, R75, R25 ;  /* 0x0000004b31197223 */ /* 0x040fe20000000019 */
[C---:B------:R-:W-:Y:S01]  /*64a0*/  FFMA R26, R49.reuse, R76, R26 ;  /* 0x0000004c311a7223 */ /* 0x040fe2000000001a */
[C---:B------:R-:W-:Y:S01]  /*64b0*/  FFMA R27, R49.reuse, R50, R27 ;  /* 0x00000032311b7223 */ /* 0x040fe2000000001b */
[C---:B------:R-:W-:Y:S01]  /*64c0*/  FFMA R28, R49.reuse, R51, R28 ;  /* 0x00000033311c7223 */ /* 0x040fe2000000001c */
[----:B------:R-:W-:Y:S01]  /*64d0*/  F2FP.SATFINITE.E5M2.F32.PACK_AB_MERGE_C R17, R18, R17, RZ ;  /* 0x000000111211723e */ /* 0x000fe200048060ff */
[C---:B------:R-:W-:Y:S01]  /*64e0*/  FFMA R29, R49.reuse, R52, R29 ;  /* 0x00000034311d7223 */ /* 0x040fe2000000001d */
[----:B------:R-:W-:Y:S01]  /*64f0*/  F2FP.SATFINITE.E5M2.F32.PACK_AB_MERGE_C R21, R22, R21, RZ ;  /* 0x000000151615723e */ /* 0x000fe200048060ff */
[----:B------:R-:W-:Y:S01]  /*6500*/  FFMA R30, R49, R77, R30 ;  /* 0x0000004d311e7223 */ /* 0x000fe2000000001e */
[----:B------:R-:W-:Y:S02]  /*6510*/  F2FP.SATFINITE.E5M2.F32.PACK_AB_MERGE_C R32, R2, R0, R78 ;  /* 0x000000000220723e */ /* 0x000fe4000480604e */
[----:B------:R-:W-:Y:S02]  /*6520*/  F2FP.SATFINITE.E5M2.F32.PACK_AB_MERGE_C R33, R4, R3, R5 ;  /* 0x000000030421723e */ /* 0x000fe40004806005 */
[----:B------:R-:W-:Y:S02]  /*6530*/  F2FP.SATFINITE.E5M2.F32.PACK_AB_MERGE_C R34, R8, R7, R9 ;  /* 0x000000070822723e */ /* 0x000fe40004806009 */
[----:B------:R-:W-:Y:S02]  /*6540*/  F2FP.SATFINITE.E5M2.F32.PACK_AB_MERGE_C R35, R12, R11, R13 ;  /* 0x0000000b0c23723e */ /* 0x000fe4000480600d */
[----:B------:R-:W-:Y:S02]  /*6550*/  F2FP.SATFINITE.E5M2.F32.PACK_AB_MERGE_C R16, R16, R15, R17 ;  /* 0x0000000f1010723e */ /* 0x000fe40004806011 */
[----:B------:R-:W-:Y:S01]  /*6560*/  F2FP.SATFINITE.E5M2.F32.PACK_AB_MERGE_C R17, R20, R19, R21 ;  /* 0x000000131411723e */ /* 0x000fe20004806015 */
[----:B------:R1:W-:Y:S01]  /*6570*/  STS.128 [R100+UR49+0x4200], R32 ;  /* 0x0042002064007988 */ /* 0x0003e20008000c31 */
[----:B------:R-:W-:Y:S02]  /*6580*/  F2FP.SATFINITE.E5M2.F32.PACK_AB_MERGE_C R18, R26, R25, RZ ;  /* 0x000000191a12723e */ /* 0x000fe400048060ff */
[----:B------:R-:W-:Y:S02]  /*6590*/  F2FP.SATFINITE.E5M2.F32.PACK_AB_MERGE_C R19, R30, R29, RZ ;  /* 0x0000001d1e13723e */ /* 0x000fe400048060ff */
[----:B------:R-:W-:Y:S02]  /*65a0*/  F2FP.SATFINITE.E5M2.F32.PACK_AB_MERGE_C R18, R24, R23, R18 ;  /* 0x000000171812723e */ /* 0x000fe40004806012 */
[----:B------:R-:W-:Y:S02]  /*65b0*/  F2FP.SATFINITE.E5M2.F32.PACK_AB_MERGE_C R19, R28, R27, R19 ;  /* 0x0000001b1c13723e */ /* 0x000fe40004806013 */
[----:B------:R-:W-:Y:S02]  /*65c0*/  LEA R0, R105, UR49, 0x3 ;  /* 0x0000003169007c11 */ /* 0x000fe4000f8e18ff */
[----:B------:R-:W-:Y:S01]  /*65d0*/  @P6 SHF.L.U32 R2, R104, 0x1f, RZ ;  /* 0x0000001f68026819 */ /* 0x000fe200000006ff */
[----:B------:R1:W-:Y:S01]  /*65e0*/  STS.128 [R114+0x4210], R16 ;  /* 0x0042101072007388 */ /* 0x0003e20000000c00 */
[----:B------:R-:W-:Y:S01]  /*65f0*/  @!PT LDS RZ, [RZ] ;  /* 0x00000000fffff984 */ /* 0x000fe20000000800 */
[----:B------:R-:W-:Y:S01]  /*6600*/  @!PT LDS RZ, [RZ] ;  /* 0x00000000fffff984 */ /* 0x000fe20000000800 */
[----:B------:R-:W-:Y:S01]  /*6610*/  @!PT LDS RZ, [RZ] ;  /* 0x00000000fffff984 */ /* 0x000fe20000000800 */
[----:B------:R-:W-:Y:S01]  /*6620*/  @!PT LDS RZ, [RZ] ;  /* 0x00000000fffff984 */ /* 0x000fe20000000800 */
[----:B------:R2:W-:Y:S07]  /*6630*/  MEMBAR.ALL.CTA ;  /* 0x0000000000007992 */ /* 0x0005ee0000008000 */
[----:B--2---:R-:W2:Y:S02]  /*6640*/  FENCE.VIEW.ASYNC.S ;  /* 0x00000000000073c6 */ /* 0x004ea40000000000 */
[----:B--2---:R-:W-:Y:S06]  /*6650*/  BAR.SYNC.DEFER_BLOCKING 0x1, 0x80 ;  /* 0x0042000000007b1d */ /* 0x004fec0000010000 */
[----:B------:R-:W-:Y:S05]  /*6660*/  @P0 BRA `(.L_x_100) ;  /* 0x0000000000280947 */ /* 0x000fea0003800000 */
[----:B------:R-:W-:Y:S02]  /*6670*/  UIADD3 UR4, UPT, UPT, UR49, 0x4200, URZ ;  /* 0x0000420031047890 */ /* 0x000fe4000fffe0ff */
[----:B------:R-:W-:Y:S01]  /*6680*/  UIADD3 UR6, UP0, UPT, UR52, 0x680, URZ ;  /* 0x0000068034067890 */ /* 0x000fe2000ff1e0ff */
[----:B------:R-:W-:Y:S03]  /*6690*/  UMOV UR43, UR36 ;  /* 0x00000024002b7c82 */ /* 0x000fe60008000000 */
[----:B------:R-:W-:Y:S01]  /*66a0*/  MOV R109, UR4 ;  /* 0x00000004006d7c02 */ /* 0x000fe20008000f00 */
[----:B------:R-:W-:Y:S03]  /*66b0*/  UIADD3.X UR7, UPT, UPT, URZ, UR53, URZ, UP0, !UPT ;  /* 0x00000035ff077290 */ /* 0x000fe600087fe4ff */
[----:B------:R-:W-:Y:S11]  /*66c0*/  R2UR UR40, R109 ;  /* 0x000000006d2872ca */ /* 0x000ff600000e0000 */
[----:B------:R-:W-:Y:S02]  /*66d0*/  @!UPT UIADD3 URZ, UPT, UPT, URZ, URZ, URZ ;  /* 0x000000fffffff290 */ /* 0x000fe4000fffe0ff */
[----:B------:R2:W-:Y:S01]  /*66e0*/  UTMASTG.3D [UR40], [UR6] ;  /* 0x00000028060073b5 */ /* 0x0005e20008010000 */
[----:B------:R0:W-:Y:S01]  /*66f0*/  UTMACMDFLUSH ;  /* 0x00000000000079b7 */ /* 0x0001e20000000000 */
[----:B--2---:R-:W-:Y:S04]  /*6700*/  DEPBAR.LE SB0, 0x1 ;  /* 0x000080400000791a */ /* 0x004fe80000000000 */
.L_x_100:
[----:B------:R-:W-:Y:S05]  /*6710*/  BSYNC.RECONVERGENT B0 ;  /* 0x0000000000007941 */ /* 0x000fea0003800200 */
.L_x_99:
[----:B------:R-:W-:Y:S06]  /*6720*/  BAR.SYNC.DEFER_BLOCKING 0x1, 0x80 ;  /* 0x0042000000007b1d */ /* 0x000fec0000010000 */
[----:B------:R-:W2:Y:S01]  /*6730*/  @P6 SYNCS.PHASECHK.TRANS64.TRYWAIT P0, [R0+URZ+0x50], R2 ;  /* 0x00005002000065a7 */ /* 0x000ea200080011ff */
[----:B------:R-:W-:Y:S01]  /*6740*/  BSSY B1, `(.L_x_101) ;  /* 0x0000021000017945 */ /* 0x000fe20003800000 */
[----:B--2---:R-:W-:Y:S03]  /*6750*/  @P6 SEL R115, RZ, 0x1, !P0 ;  /* 0x00000001ff736807 */ /* 0x004fe60004000000 */
[----:B------:R-:W-:Y:S05]  /*6760*/  @!P6 BRA `(.L_x_102) ;  /* 0x000000000078e947 */ /* 0x000fea0003800000 */
[----:B------:R-:W-:Y:S01]  /*6770*/  ISETP.NE.AND P1, PT, R116, RZ, PT ;  /* 0x000000ff7400720c */ /* 0x000fe20003f25270 */
[----:B------:R-:W-:Y:S01]  /*6780*/  BSSY B0, `(.L_x_103) ;  /* 0x0000009000007945 */ /* 0x000fe20003800000 */
[----:B------:R-:W-:Y:S11]  /*6790*/  ISETP.NE.AND P0, PT, R115, RZ, PT ;  /* 0x000000ff7300720c */ /* 0x000ff60003f05270 */
[----:B------:R-:W-:Y:S05]  /*67a0*/  @P1 IMAD R2, R105, 0x1000, R100 ;  /* 0x0000100069021824 */ /* 0x000fea00078e0264 */
[----:B------:R-:W-:Y:S05]  /*67b0*/  @P1 IADD3 R4, PT, PT, R2, UR49, RZ ;  /* 0x0000003102041c10 */ /* 0x000fea000fffe0ff */
[----:B------:R-:W-:Y:S01]  /*67c0*/  @P1 IMAD.IADD R4, R4, 0x1, R117 ;  /* 0x0000000104041824 */ /* 0x000fe200078e0275 */
[----:B------:R-:W-:Y:S06]  /*67d0*/  @P0 BRA `(.L_x_104) ;  /* 0x00000000000c0947 */ /* 0x000fec0003800000 */
[----:B------:R-:W-:Y:S04]  /*67e0*/  SHF.L.U32 R3, R104, 0x1f, RZ ;  /* 0x0000001f68037819 */ /* 0x000fe800000006ff */
[----:B------:R-:W2:Y:S02]  /*67f0*/  SYNCS.PHASECHK.TRANS64.TRYWAIT P0, [R0+URZ+0x50], R3 ;  /* 0x00005003000075a7 */ /* 0x000ea400080011ff */
[----:B--2---:R-:W-:Y:S05]  /*6800*/  @!P0 BRA `(.L_x_105) ;  /* 0x0000003000e48947 */ /* 0x004fea0003800000 */
.L_x_104:
[----:B------:R-:W-:Y:S05]  /*6810*/  BSYNC B0 ;  /* 0x0000000000007941 */ /* 0x000fea0003800000 */
.L_x_103:
[----:B------:R-:W-:Y:S01]  /*6820*/  ISETP.NE.AND P0, PT, R116, RZ, PT ;  /* 0x000000ff7400720c */ /* 0x000fe20003f05270 */
[----:B------:R-:W-:Y:S11]  /*6830*/  VIADD R105, R105, 0x1 ;  /* 0x0000000169697836 */ /* 0x000ff60000000000 */
[----:B------:R-:W-:Y:S01]  /*6840*/  @!UPT UIADD3 URZ, UPT, UPT, URZ, URZ, URZ ;  /* 0x000000fffffff290 */ /* 0x000fe2000fffe0ff */
[----:B------:R3:W4:Y:S04]  /*6850*/  @P0 LDS.128 R80, [R2+UR49+0x200] ;  /* 0x0002003102500984 */ /* 0x0007280008000c00 */
[----:B------:R1:W1:Y:S01]  /*6860*/  @P0 LDS.128 R84, [R4+0x210] ;  /* 0x0002100004540984 */ /* 0x0002620000000c00 */
        /* <DEDUP_REMOVED lines=8> */
[----:B---3--:R-:W-:Y:S02]  /*68f0*/  VIADD R2, R0, 0x70 ;  /* 0x0000007000027836 */ /* 0x008fe40000000000 */
[----:B--2---:R-:W-:Y:S05]  /*6900*/  IMAD.U32 R0, RZ, RZ, UR37 ;  /* 0x00000025ff007e24 */ /* 0x004fea000f8e00ff */
[----:B------:R-:W-:Y:S04]  /*6910*/  PRMT R0, R0, 0x654, R2 ;  /* 0x0000065400007816 */ /* 0x000fe80000000002 */
[----:B-----5:R2:W-:Y:S02]  /*6920*/  SYNCS.ARRIVE.TRANS64.RED.A1T0 RZ, [R0+URZ], RZ ;  /* 0x000000ff00ff79a7 */ /* 0x0205e400081004ff */
[----:B--2---:R-:W-:Y:S04]  /*6930*/  SEL R0, RZ, 0x1, P0 ;  /* 0x00000001ff007807 */ /* 0x004fe80000000000 */
[----:B-1--4-:R-:W-:Y:S02]  /*6940*/  LOP3.LUT R104, R104, R0, RZ, 0x3c, !PT ;  /* 0x0000000068687212 */ /* 0x012fe400078e3cff */
.L_x_102:
[----:B------:R-:W-:Y:S05]  /*6950*/  BSYNC B1 ;  /* 0x0000000000017941 */ /* 0x000fea0003800000 */
.L_x_101:
[----:B------:R-:W-:Y:S05]  /*6960*/  VIADD R0, R48, 0x40 ;  /* 0x0000004030007836 */ /* 0x000fea0000000000 */
[----:B------:R-:W-:Y:S04]  /*6970*/  SHF.R.U32.HI R0, RZ, 0x15, R0 ;  /* 0x00000015ff007819 */ /* 0x000fe80000011600 */
[----:B------:R-:W-:Y:S11]  /*6980*/  LOP3.LUT P0, RZ, R0, 0x3, R101, 0x48, !PT ;  /* 0x0000000300ff7812 */ /* 0x000ff60007804865 */
[----:B------:R-:W-:Y:S02]  /*6990*/  @!UPT UIADD3 URZ, UPT, UPT, URZ, URZ, URZ ;  /* 0x000000fffffff290 */ /* 0x000fe4000fffe0ff */
[----:B------:R-:W-:Y:S05]  /*69a0*/  @!P0 BRA `(.L_x_106) ;  /* 0x0000000000408947 */ /* 0x000fea0003800000 */
[----:B------:R-:W2:Y:S01]  /*69b0*/  LDCU.64 UR8, c[0x4][0x78] ;  /* 0x01000f00ff0877ac */ /* 0x000ea20008000a00 */
[----:B------:R-:W-:Y:S01]  /*69c0*/  MOV R3, 0x0 ;  /* 0x0000000000037802 */ /* 0x000fe20000000f00 */
[----:B------:R-:W-:Y:S02]  /*69d0*/  HFMA2 R12, -RZ, RZ, 0, 5.9604644775390625e-08 ;  /* 0x00000001ff0c7431 */ /* 0x000fe400000001ff */
[----:B------:R-:W-:Y:S02]  /*69e0*/  IMAD.MOV.U32 R8, RZ, RZ, 0x192 ;  /* 0x00000192ff087424 */ /* 0x000fe400078e00ff */
[----:B------:R-:W-:Y:S01]  /*69f0*/  IMAD.MOV.U32 R13, RZ, RZ, RZ ;  /* 0x000000ffff0d7224 */ /* 0x000fe200078e00ff */
[----:B------:R-:W3:Y:S01]  /*6a00*/  LDCU.64 UR6, c[0x4][0x80] ;  /* 0x01001000ff0677ac */ /* 0x000ee20008000a00 */
[----:B------:R-:W4:Y:S01]  /*6a10*/  LDC.64 R2, c[0x4][R3] ;  /* 0x0100000003027b82 */ /* 0x000f220000000a00 */
[----:B------:R-:W5:Y:S01]  /*6a20*/  LDCU.64 UR4, c[0x4][0x18] ;  /* 0x01000300ff0477ac */ /* 0x000f620008000a00 */
[----:B--2---:R-:W-:Y:S01]  /*6a30*/  MOV R5, UR9 ;  /* 0x0000000900057c02 */ /* 0x004fe20008000f00 */
[----:B------:R-:W-:Y:S01]  /*6a40*/  IMAD.U32 R4, RZ, RZ, UR8 ;  /* 0x00000008ff047e24 */ /* 0x000fe2000f8e00ff */
[----:B---3--:R-:W-:Y:S01]  /*6a50*/  MOV R7, UR7 ;  /* 0x0000000700077c02 */ /* 0x008fe20008000f00 */
[----:B------:R-:W-:Y:S01]  /*6a60*/  IMAD.U32 R6, RZ, RZ, UR6 ;  /* 0x00000006ff067e24 */ /* 0x000fe2000f8e00ff */
[----:B-----5:R-:W-:Y:S01]  /*6a70*/  MOV R11, UR5 ;  /* 0x00000005000b7c02 */ /* 0x020fe20008000f00 */
[----:B------:R-:W-:Y:S02]  /*6a80*/  IMAD.U32 R10, RZ, RZ, UR4 ;  /* 0x00000004ff0a7e24 */ /* 0x000fe4000f8e00ff */
[----:B------:R-:W-:Y:S07]  /*6a90*/  LEPC R20, `(.L_x_106) ;  /* 0x000000001014794e */ /* 0x000fee0000000000 */
[----:B-1--4-:R-:W-:Y:S05]  /*6aa0*/  CALL.ABS.NOINC R2 ;  /* 0x0000000002007343 */ /* 0x012fea0003c00000 */
.L_x_106:
[-C--:B------:R-:W-:Y:S01]  /*6ab0*/  F2FP.F16.E5M2.UNPACK_B R0, R81.reuse ;  /* 0x00000051ff00723e */ /* 0x080fe200020004ff */
[----:B------:R-:W-:Y:S05]  /*6ac0*/  WARPSYNC.ALL ;  /* 0x0000000000007948 */ /* 0x000fea0003800000 */
[----:B------:R-:W-:Y:S01]  /*6ad0*/  R2UR UR4, R48 ;  /* 0x00000000300472ca */ /* 0x000fe200000e0000 */
[--C-:B------:R-:W-:Y:S01]  /*6ae0*/  HADD2.F32 R54, -RZ, R0.reuse.H0_H0 ;  /* 0x20000000ff367230 */ /* 0x100fe20000004100 */
[-C--:B------:R-:W-:Y:S01]  /*6af0*/  F2FP.F16.E5M2.UNPACK_B R2, R80.reuse.H1 ;  /* 0x00000050ff02723e */ /* 0x080fe200030004ff */
[----:B------:R-:W-:Y:S01]  /*6b00*/  HADD2.F32 R55, -RZ, R0.H1_H1 ;  /* 0x30000000ff377230 */ /* 0x000fe20000004100 */
[----:B------:R-:W-:Y:S01]  /*6b10*/  F2FP.F16.E5M2.UNPACK_B R0, R81.H1 ;  /* 0x00000051ff00723e */ /* 0x000fe200030004ff */
[----:B------:R-:W-:Y:S01]  /*6b20*/  BSSY.RECONVERGENT B0, `(.L_x_107) ;  /* 0x0000095000007945 */ /* 0x000fe20003800200 */
[----:B------:R-:W-:Y:S01]  /*6b30*/  F2FP.F16.E5M2.UNPACK_B R3, R80 ;  /* 0x00000050ff03723e */ /* 0x000fe200020004ff */
[----:B------:R-:W-:Y:S01]  /*6b40*/  HADD2.F32 R52, -RZ, R2.H0_H0 ;  /* 0x20000002ff347230 */ /* 0x000fe20000004100 */
[----:B------:R-:W-:Y:S01]  /*6b50*/  ISETP.NE.AND P0, PT, R110, RZ, PT ;  /* 0x000000ff6e00720c */ /* 0x000fe20003f05270 */
[--C-:B------:R-:W-:Y:S01]  /*6b60*/  HADD2.F32 R56, -RZ, R0.reuse.H0_H0 ;  /* 0x20000000ff387230 */ /* 0x100fe20000004100 */
[----:B------:R-:W-:Y:S01]  /*6b70*/  ISETP.NE.AND P6, PT, R118, RZ, PT ;  /* 0x000000ff7600720c */ /* 0x000fe20003fc5270 */
[----:B------:R-:W-:Y:S01]  /*6b80*/  HADD2.F32 R57, -RZ, R0.H1_H1 ;  /* 0x30000000ff397230 */ /* 0x000fe20000004100 */
[-C--:B------:R-:W-:Y:S01]  /*6b90*/  F2FP.F16.E5M2.UNPACK_B R0, R83.reuse ;  /* 0x00000053ff00723e */ /* 0x080fe200020004ff */
[----:B-1----:R-:W-:Y:S01]  /*6ba0*/  LDTM.16dp32bit_t0_t15.x32 R4, tmem[UR4+0x40] ;  /* 0x00004004000479ee */ /* 0x002fe20008a80000 */
[----:B------:R-:W1:Y:S01]  /*6bb0*/  LDTM.16dp32bit_t16_t31.x32 R4, tmem[UR4+0x60] ;  /* 0x00006004000479ee */ /* 0x000e620008aa0000 */
[----:B------:R-:W-:Y:S01]  /*6bc0*/  HADD2.F32 R53, -RZ, R2.H1_H1 ;  /* 0x30000002ff357230 */ /* 0x000fe20000004100 */
[----:B------:R-:W-:Y:S01]  /*6bd0*/  F2FP.F16.E5M2.UNPACK_B R2, R82.H1 ;  /* 0x00000052ff02723e */ /* 0x000fe200030004ff */
[--C-:B------:R-:W-:Y:S02]  /*6be0*/  HADD2.F32 R50, -RZ, R3.reuse.H0_H0 ;  /* 0x20000003ff327230 */ /* 0x100fe40000004100 */
[--C-:B------:R-:W-:Y:S02]  /*6bf0*/  HADD2.F32 R62, -RZ, R0.reuse.H0_H0 ;  /* 0x20000000ff3e7230 */ /* 0x100fe40000004100 */
[----:B------:R-:W-:Y:S01]  /*6c00*/  HADD2.F32 R63, -RZ, R0.H1_H1 ;  /* 0x30000000ff3f7230 */ /* 0x000fe20000004100 */
[----:B------:R-:W-:Y:S01]  /*6c10*/  F2FP.F16.E5M2.UNPACK_B R0, R84.H1 ;  /* 0x00000054ff00723e */ /* 0x000fe200030004ff */
[--C-:B------:R-:W-:Y:S02]  /*6c20*/  HADD2.F32 R60, -RZ, R2.reuse.H0_H0 ;  /* 0x20000002ff3c7230 */ /* 0x100fe40000004100 */
[----:B------:R-:W-:Y:S01]  /*6c30*/  HADD2.F32 R61, -RZ, R2.H1_H1 ;  /* 0x30000002ff3d7230 */ /* 0x000fe20000004100 */
[----:B------:R-:W-:Y:S01]  /*6c40*/  F2FP.F16.E5M2.UNPACK_B R2, R83.H1 ;  /* 0x00000053ff02723e */ /* 0x000fe200030004ff */
[----:B------:R-:W-:Y:S01]  /*6c50*/  HADD2.F32 R51, -RZ, R3.H1_H1 ;  /* 0x30000003ff337230 */ /* 0x000fe20000004100 */
[----:B------:R-:W-:Y:S01]  /*6c60*/  F2FP.F16.E5M2.UNPACK_B R3, R82 ;  /* 0x00000052ff03723e */ /* 0x000fe200020004ff */
[--C-:B------:R-:W-:Y:S02]  /*6c70*/  HADD2.F32 R68, -RZ, R0.reuse.H0_H0 ;  /* 0x20000000ff447230 */ /* 0x100fe40000004100 */
[----:B------:R-:W-:Y:S01]  /*6c80*/  HADD2.F32 R69, -RZ, R0.H1_H1 ;  /* 0x30000000ff457230 */ /* 0x000fe20000004100 */
[-C--:B------:R-:W-:Y:S01]  /*6c90*/  F2FP.F16.E5M2.UNPACK_B R0, R85.reuse.H1 ;  /* 0x00000055ff00723e */ /* 0x080fe200030004ff */
[--C-:B------:R-:W-:Y:S02]  /*6ca0*/  HADD2.F32 R64, -RZ, R2.reuse.H0_H0 ;  /* 0x20000002ff407230 */ /* 0x100fe40000004100 */
[----:B------:R-:W-:Y:S01]  /*6cb0*/  HADD2.F32 R65, -RZ, R2.H1_H1 ;  /* 0x30000002ff417230 */ /* 0x000fe20000004100 */
[----:B------:R-:W-:Y:S01]  /*6cc0*/  F2FP.F16.E5M2.UNPACK_B R2, R85 ;  /* 0x00000055ff02723e */ /* 0x000fe200020004ff */
[--C-:B------:R-:W-:Y:S02]  /*6cd0*/  HADD2.F32 R58, -RZ, R3.reuse.H0_H0 ;  /* 0x20000003ff3a7230 */ /* 0x100fe40000004100 */
[C---:B-1----:R-:W-:Y:S01]  /*6ce0*/  FMUL R7, R47.reuse, R7 ;  /* 0x000000072f077220 */ /* 0x042fe20000400000 */
[----:B------:R-:W-:Y:S01]  /*6cf0*/  HADD2.F32 R59, -RZ, R3.H1_H1 ;  /* 0x30000003ff3b7230 */ /* 0x000fe20000004100 */
[----:B------:R-:W-:Y:S01]  /*6d00*/  F2FP.F16.E5M2.UNPACK_B R3, R84 ;  /* 0x00000054ff03723e */ /* 0x000fe200020004ff */
[--C-:B------:R-:W-:Y:S02]  /*6d10*/  HADD2.F32 R72, -RZ, R0.reuse.H0_H0 ;  /* 0x20000000ff487230 */ /* 0x100fe40000004100 */
[C---:B------:R-:W-:Y:S01]  /*6d20*/  FMUL R11, R47.reuse, R11 ;  /* 0x0000000b2f0b7220 */ /* 0x040fe20000400000 */
[----:B------:R-:W-:Y:S01]  /*6d30*/  HADD2.F32 R73, -RZ, R0.H1_H1 ;  /* 0x30000000ff497230 */ /* 0x000fe20000004100 */
[----:B------:R-:W-:Y:S01]  /*6d40*/  F2FP.F16.E5M2.UNPACK_B R0, R87 ;  /* 0x00000057ff00723e */ /* 0x000fe200020004ff */
[--C-:B------:R-:W-:Y:S02]  /*6d50*/  HADD2.F32 R70, -RZ, R2.reuse.H0_H0 ;  /* 0x20000002ff467230 */ /* 0x100fe40000004100 */
[C---:B------:R-:W-:Y:S01]  /*6d60*/  FMUL R15, R47.reuse, R15 ;  /* 0x0000000f2f0f7220 */ /* 0x040fe20000400000 */
[----:B------:R-:W-:Y:S01]  /*6d70*/  HADD2.F32 R71, -RZ, R2.H1_H1 ;  /* 0x30000002ff477230 */ /* 0x000fe20000004100 */
[-C--:B------:R-:W-:Y:S01]  /*6d80*/  F2FP.F16.E5M2.UNPACK_B R2, R86.reuse.H1 ;  /* 0x00000056ff02723e */ /* 0x080fe200030004ff */
[--C-:B------:R-:W-:Y:S02]  /*6d90*/  HADD2.F32 R66, -RZ, R3.reuse.H0_H0 ;  /* 0x20000003ff427230 */ /* 0x100fe40000004100 */
[----:B------:R-:W-:Y:S01]  /*6da0*/  HADD2.F32 R67, -RZ, R3.H1_H1 ;  /* 0x30000003ff437230 */ /* 0x000fe20000004100 */
[----:B------:R-:W-:Y:S01]  /*6db0*/  F2FP.F16.E5M2.UNPACK_B R3, R86 ;  /* 0x00000056ff03723e */ /* 0x000fe200020004ff */
[--C-:B------:R-:W-:Y:S02]  /*6dc0*/  HADD2.F32 R78, -RZ, R0.reuse.H0_H0 ;  /* 0x20000000ff4e7230 */ /* 0x100fe40000004100 */
[----:B------:R-:W-:Y:S02]  /*6dd0*/  HADD2.F32 R79, -RZ, R0.H1_H1 ;  /* 0x30000000ff4f7230 */ /* 0x000fe40000004100 */
[C---:B------:R-:W-:Y:S01]  /*6de0*/  FMUL R0, R47.reuse, R4 ;  /* 0x000000042f007220 */ /* 0x040fe20000400000 */
[--C-:B------:R-:W-:Y:S02]  /*6df0*/  HADD2.F32 R76, -RZ, R2.reuse.H0_H0 ;  /* 0x20000002ff4c7230 */ /* 0x100fe40000004100 */
[----:B------:R-:W-:Y:S01]  /*6e00*/  FMUL R4, R47, R8 ;  /* 0x000000082f047220 */ /* 0x000fe20000400000 */
[----:B------:R-:W-:Y:S02]  /*6e10*/  HADD2.F32 R77, -RZ, R2.H1_H1 ;  /* 0x30000002ff4d7230 */ /* 0x000fe40000004100 */
[----:B------:R-:W-:Y:S01]  /*6e20*/  FFMA R0, R49, R50, R0 ;  /* 0x0000003231007223 */ /* 0x000fe20000000000 */
[--C-:B------:R-:W-:Y:S02]  /*6e30*/  HADD2.F32 R74, -RZ, R3.reuse.H0_H0 ;  /* 0x20000003ff4a7230 */ /* 0x100fe40000004100 */
[C---:B------:R-:W-:Y:S01]  /*6e40*/  FMUL R2, R47.reuse, R5 ;  /* 0x000000052f027220 */ /* 0x040fe20000400000 */
[----:B------:R-:W-:Y:S02]  /*6e50*/  HADD2.F32 R75, -RZ, R3.H1_H1 ;  /* 0x30000003ff4b7230 */ /* 0x000fe40000004100 */
[C---:B------:R-:W-:Y:S01]  /*6e60*/  FMUL R5, R47.reuse, R9 ;  /* 0x000000092f057220 */ /* 0x040fe20000400000 */
[----:B------:R-:W-:Y:S01]  /*6e70*/  FMUL R8, R47, R12 ;  /* 0x0000000c2f087220 */ /* 0x000fe20000400000 */
[----:B------:R-:W-:Y:S01]  /*6e80*/  FFMA R2, R49, R51, R2 ;  /* 0x0000003331027223 */ /* 0x000fe20000000002 */
[C---:B------:R-:W-:Y:S01]  /*6e90*/  FMUL R9, R47.reuse, R13 ;  /* 0x0000000d2f097220 */ /* 0x040fe20000400000 */
[C---:B------:R-:W-:Y:S01]  /*6ea0*/  FMUL R12, R47.reuse, R21 ;  /* 0x000000152f0c7220 */ /* 0x040fe20000400000 */
[C---:B------:R-:W-:Y:S01]  /*6eb0*/  FMUL R21, R47.reuse, R30 ;  /* 0x0000001e2f157220 */ /* 0x040fe20000400000 */
[C---:B------:R-:W-:Y:S01]  /*6ec0*/  FMUL R13, R47.reuse, R22 ;  /* 0x000000162f0d7220 */ /* 0x040fe20000400000 */
[C---:B------:R-:W-:Y:S01]  /*6ed0*/  FMUL R22, R47.reuse, R31 ;  /* 0x0000001f2f167220 */ /* 0x040fe20000400000 */
        /* <DEDUP_REMOVED lines=8> */
[C---:B------:R-:W-:Y:S01]  /*6f60*/  FFMA R6, R49.reuse, R56, R6 ;  /* 0x0000003831067223 */ /* 0x040fe20000000006 */
[C---:B------:R-:W-:Y:S01]  /*6f70*/  FFMA R11, R49.reuse, R57, R11 ;  /* 0x00000039310b7223 */ /* 0x040fe2000000000b */
[C---:B------:R-:W-:Y:S01]  /*6f80*/  FFMA R8, R49.reuse, R58, R8 ;  /* 0x0000003a31087223 */ /* 0x040fe20000000008 */
[----:B------:R-:W-:Y:S01]  /*6f90*/  FFMA R9, R49, R59, R9 ;  /* 0x0000003b31097223 */ /* 0x000fe20000000009 */
[----:B------:R-:W-:Y:S01]  /*6fa0*/  F2FP.SATFINITE.E5M2.F32.PACK_AB_MERGE_C R52, R7, R3, RZ ;  /* 0x000000030734723e */ /* 0x000fe200048060ff */
[----:B------:R-:W-:Y:S01]  /*6fb0*/  FFMA R10, R49, R60, R10 ;  /* 0x0000003c310a7223 */ /* 0x000fe2000000000a */
[----:B------:R-:W-:Y:S01]  /*6fc0*/  F2FP.SATFINITE.E5M2.F32.PACK_AB_MERGE_C R53, R11, R6, RZ ;  /* 0x000000060b35723e */ /* 0x000fe200048060ff */
[----:B------:R-:W-:Y:S01]  /*6fd0*/  FFMA R15, R49, R61, R15 ;  /* 0x0000003d310f7223 */ /* 0x000fe2000000000f */
[C---:B------:R-:W-:Y:S01]  /*6fe0*/  FMUL R3, R47.reuse, R16 ;  /* 0x000000102f037220 */ /* 0x040fe20000400000 */
[C---:B------:R-:W-:Y:S01]  /*6ff0*/  FMUL R6, R47.reuse, R17 ;  /* 0x000000112f067220 */ /* 0x040fe20000400000 */
[----:B------:R-:W-:Y:S01]  /*7000*/  F2FP.F16.E5M2.UNPACK_B R51, R87.H1 ;  /* 0x00000057ff33723e */ /* 0x000fe200030004ff */
[----:B------:R-:W-:Y:S01]  /*7010*/  FMUL R11, R47, R20 ;  /* 0x000000142f0b7220 */ /* 0x000fe20000400000 */
[----:B------:R-:W-:Y:S01]  /*7020*/  F2FP.SATFINITE.E5M2.F32.PACK_AB_MERGE_C R54, R15, R10, RZ ;  /* 0x0000000a0f36723e */ /* 0x000fe200048060ff */
[C---:B------:R-:W-:Y:S01]  /*7030*/  FFMA R3, R49.reuse, R62, R3 ;  /* 0x0000003e31037223 */ /* 0x040fe20000000003 */
[----:B------:R-:W-:Y:S01]  /*7040*/  FFMA R6, R49, R63, R6 ;  /* 0x0000003f31067223 */ /* 0x000fe20000000006 */
[----:B------:R-:W-:Y:S01]  /*7050*/  FMUL R20, R47, R29 ;  /* 0x0000001d2f147220 */ /* 0x000fe20000400000 */
[----:B------:R-:W-:Y:S01]  /*7060*/  F2FP.SATFINITE.E5M2.F32.PACK_AB_MERGE_C R29, R5, R4, R53 ;  /* 0x00000004051d723e */ /* 0x000fe20004806035 */
[----:B------:R-:W-:Y:S01]  /*7070*/  FMUL R10, R47, R19 ;  /* 0x000000132f0a7220 */ /* 0x000fe20000400000 */
[----:B------:R-:W-:Y:S01]  /*7080*/  F2FP.SATFINITE.E5M2.F32.PACK_AB_MERGE_C R30, R9, R8, R54 ;  /* 0x00000008091e723e */ /* 0x000fe20004806036 */
        /* <DEDUP_REMOVED lines=10> */
[----:B------:R-:W-:Y:S01]  /*7130*/  FFMA R14, R49, R69, R14 ;  /* 0x00000045310e7223 */ /* 0x000fe2000000000e */
[----:B------:R-:W-:Y:S01]  /*7140*/  FMUL R18, R47, R27 ;  /* 0x0000001b2f127220 */ /* 0x000fe20000400000 */
[C---:B------:R-:W-:Y:S01]  /*7150*/  FFMA R15, R49.reuse, R70, R15 ;  /* 0x00000046310f7223 */ /* 0x040fe2000000000f */
[C---:B------:R-:W-:Y:S01]  /*7160*/  FFMA R16, R49.reuse, R71, R16 ;  /* 0x0000004731107223 */ /* 0x040fe20000000010 */
[C---:B------:R-:W-:Y:S01]  /*7170*/  FFMA R17, R49.reuse, R72, R17 ;  /* 0x0000004831117223 */ /* 0x040fe20000000011 */
[C---:B------:R-:W-:Y:S01]  /*7180*/  FFMA R18, R49.reuse, R73, R18 ;  /* 0x0000004931127223 */ /* 0x040fe20000000012 */
[----:B------:R-:W-:Y:S01]  /*7190*/  FFMA R19, R49, R74, R19 ;  /* 0x0000004a31137223 */ /* 0x000fe20000000013 */
[----:B------:R-:W-:Y:S01]  /*71a0*/  FMUL R23, R47, R32 ;  /* 0x000000202f177220 */ /* 0x000fe20000400000 */
[----:B------:R-:W-:Y:S01]  /*71b0*/  FFMA R20, R49, R75, R20 ;  /* 0x0000004b31147223 */ /* 0x000fe20000000014 */
[----:B------:R-:W-:Y:S01]  /*71c0*/  FMUL R24, R47, R33 ;  /* 0x000000212f187220 */ /* 0x000fe20000400000 */
[--C-:B------:R-:W-:Y:S02]  /*71d0*/  HADD2.F32 R50, -RZ, R51.reuse.H0_H0 ;  /* 0x20000033ff327230 */ /* 0x100fe40000004100 */
[----:B------:R-:W-:Y:S01]  /*71e0*/  FFMA R21, R49, R76, R21 ;  /* 0x0000004c31157223 */ /* 0x000fe20000000015 */
[----:B------:R-:W-:Y:S02]  /*71f0*/  HADD2.F32 R51, -RZ, R51.H1_H1 ;  /* 0x30000033ff337230 */ /* 0x000fe40000004100 */
[----:B------:R-:W-:Y:S01]  /*7200*/  FMUL R25, R47, R34 ;  /* 0x000000222f197220 */ /* 0x000fe20000400000 */
[----:B------:R-:W-:Y:S01]  /*7210*/  FFMA R22, R49, R77, R22 ;  /* 0x0000004d31167223 */ /* 0x000fe20000000016 */
[----:B------:R-:W-:Y:S01]  /*7220*/  FMUL R26, R47, R35 ;  /* 0x000000232f1a7220 */ /* 0x000fe20000400000 */
[----:B------:R-:W-:Y:S01]  /*7230*/  F2FP.SATFINITE.E5M2.F32.PACK_AB_MERGE_C R7, R10, R7, RZ ;  /* 0x000000070a07723e */ /* 0x000fe200048060ff */
[C---:B------:R-:W-:Y:S01]  /*7240*/  FFMA R23, R49.reuse, R78, R23 ;  /* 0x0000004e31177223 */ /* 0x040fe20000000017 */
[C---:B------:R-:W-:Y:S01]  /*7250*/  FFMA R24, R49.reuse, R79, R24 ;  /* 0x0000004f31187223 */ /* 0x040fe20000000018 */
[C---:B------:R-:W-:Y:S01]  /*7260*/  FFMA R25, R49.reuse, R50, R25 ;  /* 0x0000003231197223 */ /* 0x040fe20000000019 */
[----:B------:R-:W-:Y:S01]  /*7270*/  FFMA R26, R49, R51, R26 ;  /* 0x00000033311a7223 */ /* 0x000fe2000000001a */
[----:B------:R-:W-:Y:S02]  /*7280*/  F2FP.SATFINITE.E5M2.F32.PACK_AB_MERGE_C R28, R2, R0, R52 ;  /* 0x00000000021c723e */ /* 0x000fe40004806034 */
[----:B------:R-:W-:Y:S02]  /*7290*/  F2FP.SATFINITE.E5M2.F32.PACK_AB_MERGE_C R31, R6, R3, R7 ;  /* 0x00000003061f723e */ /* 0x000fe40004806007 */
[----:B------:R-:W-:Y:S02]  /*72a0*/  F2FP.SATFINITE.E5M2.F32.PACK_AB_MERGE_C R13, R14, R13, RZ ;  /* 0x0000000d0e0d723e */ /* 0x000fe400048060ff */
[----:B------:R-:W-:Y:S01]  /*72b0*/  F2FP.SATFINITE.E5M2.F32.PACK_AB_MERGE_C R17, R18, R17, RZ ;  /* 0x000000111211723e */ /* 0x000fe200048060ff */
[----:B------:R1:W-:Y:S01]  /*72c0*/  STS.128 [R100+UR49+0x5200], R28 ;  /* 0x0052001c64007988 */ /* 0x0003e20008000c31 */
[----:B------:R-:W-:Y:S02]  /*72d0*/  F2FP.SATFINITE.E5M2.F32.PACK_AB_MERGE_C R14, R22, R21, RZ ;  /* 0x00000015160e723e */ /* 0x000fe400048060ff */
[----:B------:R-:W-:Y:S02]  /*72e0*/  F2FP.SATFINITE.E5M2.F32.PACK_AB_MERGE_C R25, R26, R25, RZ ;  /* 0x000000191a19723e */ /* 0x000fe400048060ff */
[----:B------:R-:W-:Y:S02]  /*72f0*/  F2FP.SATFINITE.E5M2.F32.PACK_AB_MERGE_C R12, R12, R11, R13 ;  /* 0x0000000b0c0c723e */ /* 0x000fe4000480600d */
[----:B------:R-:W-:Y:S02]  /*7300*/  F2FP.SATFINITE.E5M2.F32.PACK_AB_MERGE_C R13, R16, R15, R17 ;  /* 0x0000000f100d723e */ /* 0x000fe40004806011 */
        /* <DEDUP_REMOVED lines=13> */
[----:B------:R-:W-:Y:S02]  /*73e0*/  UIADD3 UR8, UP0, UPT, UR52, 0x680, URZ ;  /* 0x0000068034087890 */ /* 0x000fe4000ff1e0ff */
[----:B------:R-:W-:Y:S02]  /*73f0*/  UIADD3 UR5, UPT, UPT, UR41, 0x40, URZ ;  /* 0x0000004029057890 */ /* 0x000fe4000fffe0ff */
[----:B------:R-:W-:Y:S02]  /*7400*/  UIADD3 UR4, UPT, UPT, UR49, 0x5200, URZ ;  /* 0x0000520031047890 */ /* 0x000fe4000fffe0ff */
[----:B------:R-:W-:Y:S01]  /*7410*/  UIADD3.X UR9, UPT, UPT, URZ, UR53, URZ, UP0, !UPT ;  /* 0x00000035ff097290 */ /* 0x000fe200087fe4ff */
[----:B------:R-:W-:Y:S01]  /*7420*/  UMOV UR6, UR42 ;  /* 0x0000002a00067c82 */ /* 0x000fe20008000000 */
[----:B------:R-:W-:Y:S07]  /*7430*/  UMOV UR7, UR36 ;  /* 0x0000002400077c82 */ /* 0x000fee0008000000 */
[----:B------:R2:W-:Y:S01]  /*7440*/  UTMASTG.3D [UR4], [UR8] ;  /* 0x00000004080073b5 */ /* 0x0005e20008010000 */
[----:B------:R0:W-:Y:S01]  /*7450*/  UTMACMDFLUSH ;  /* 0x00000000000079b7 */ /* 0x0001e20000000000 */
[----:B--2---:R-:W-:Y:S04]  /*7460*/  DEPBAR.LE SB0, 0x1 ;  /* 0x000080400000791a */ /* 0x004fe80000000000 */
.L_x_108:
[----:B------:R-:W-:Y:S05]  /*7470*/  BSYNC.RECONVERGENT B0 ;  /* 0x0000000000007941 */ /* 0x000fea0003800200 */
.L_x_107:
        /* <DEDUP_REMOVED lines=15> */
.L_x_112:
[----:B------:R-:W-:Y:S05]  /*7570*/  BSYNC B0 ;  /* 0x0000000000007941 */ /* 0x000fea0003800000 */
.L_x_111:
[----:B------:R-:W-:Y:S01]  /*7580*/  ISETP.NE.AND P0, PT, R116, RZ, PT ;  /* 0x000000ff7400720c */ /* 0x000fe20003f05270 */
[----:B------:R-:W-:Y:S11]  /*7590*/  VIADD R105, R105, 0x1 ;  /* 0x0000000169697836 */ /* 0x000ff60000000000 */
[----:B------:R-:W-:Y:S01]  /*75a0*/  @!UPT UIADD3 URZ, UPT, UPT, URZ, URZ, URZ ;  /* 0x000000fffffff290 */ /* 0x000fe2000fffe0ff */
[----:B------:R3:W4:Y:S04]  /*75b0*/  @P0 LDS.128 R84, [R2+0x210] ;  /* 0x0002100002540984 */ /* 0x0007280000000c00 */
[----:B------:R1:W1:Y:S01]  /*75c0*/  @P0 LDS.128 R80, [R3+UR49+0x200] ;  /* 0x0002003103500984 */ /* 0x0002620008000c00 */
        /* <DEDUP_REMOVED lines=14> */
.L_x_110:
[----:B------:R-:W-:Y:S05]  /*76b0*/  BSYNC B1 ;  /* 0x0000000000017941 */ /* 0x000fea0003800000 */
.L_x_109:
[----:B------:R-:W-:Y:S05]  /*76c0*/  VIADD R0, R48, 0x80 ;  /* 0x0000008030007836 */ /* 0x000fea0000000000 */
[----:B------:R-:W-:Y:S04]  /*76d0*/  SHF.R.U32.HI R0, RZ, 0x15, R0 ;  /* 0x00000015ff007819 */ /* 0x000fe80000011600 */
[----:B------:R-:W-:Y:S11]  /*76e0*/  LOP3.LUT P0, RZ, R0, 0x3, R101, 0x48, !PT ;  /* 0x0000000300ff7812 */ /* 0x000ff60007804865 */
[----:B------:R-:W-:Y:S02]  /*76f0*/  @!UPT UIADD3 URZ, UPT, UPT, URZ, URZ, URZ ;  /* 0x000000fffffff290 */ /* 0x000fe4000fffe0ff */
[----:B------:R-:W-:Y:S05]  /*7700*/  @!P0 BRA `(.L_x_114) ;  /* 0x0000000000408947 */ /* 0x000fea0003800000 */
[----:B------:R-:W2:Y:S01]  /*7710*/  LDCU.64 UR8, c[0x4][0x78] ;  /* 0x01000f00ff0877ac */ /* 0x000ea20008000a00 */
[----:B------:R-:W-:Y:S01]  /*7720*/  MOV R3, 0x0 ;  /* 0x0000000000037802 */ /* 0x000fe20000000f00 */
[----:B-1----:R-:W-:Y:S02]  /*7730*/  HFMA2 R12, -RZ, RZ, 0, 5.9604644775390625e-08 ;  /* 0x00000001ff0c7431 */ /* 0x002fe400000001ff */
[----:B------:R-:W-:Y:S02]  /*7740*/  IMAD.MOV.U32 R8, RZ, RZ, 0x192 ;  /* 0x00000192ff087424 */ /* 0x000fe400078e00ff */
[----:B------:R-:W-:Y:S01]  /*7750*/  IMAD.MOV.U32 R13, RZ, RZ, RZ ;  /* 0x000000ffff0d7224 */ /* 0x000fe200078e00ff */
[----:B------:R-:W1:Y:S01]  /*7760*/  LDCU.64 UR6, c[0x4][0x80] ;  /* 0x01001000ff0677ac */ /* 0x000e620008000a00 */
[----:B------:R-:W3:Y:S01]  /*7770*/  LDC.64 R2, c[0x4][R3] ;  /* 0x0100000003027b82 */ /* 0x000ee20000000a00 */
[----:B------:R-:W4:Y:S01]  /*7780*/  LDCU.64 UR4, c[0x4][0x18] ;  /* 0x01000300ff0477ac */ /* 0x000f220008000a00 */
[----:B--2---:R-:W-:Y:S01]  /*7790*/  MOV R5, UR9 ;  /* 0x0000000900057c02 */ /* 0x004fe20008000f00 */
[----:B------:R-:W-:Y:S01]  /*77a0*/  IMAD.U32 R4, RZ, RZ, UR8 ;  /* 0x00000008ff047e24 */ /* 0x000fe2000f8e00ff */
[----:B-1----:R-:W-:Y:S01]  /*77b0*/  MOV R7, UR7 ;  /* 0x0000000700077c02 */ /* 0x002fe20008000f00 */
[----:B------:R-:W-:Y:S01]  /*77c0*/  IMAD.U32 R6, RZ, RZ, UR6 ;  /* 0x00000006ff067e24 */ /* 0x000fe2000f8e00ff */
[----:B----4-:R-:W-:Y:S01]  /*77d0*/  MOV R11, UR5 ;  /* 0x00000005000b7c02 */ /* 0x010fe20008000f00 */
[----:B------:R-:W-:Y:S02]  /*77e0*/  IMAD.U32 R10, RZ, RZ, UR4 ;  /* 0x00000004ff0a7e24 */ /* 0x000fe4000f8e00ff */
[----:B------:R-:W-:Y:S07]  /*77f0*/  LEPC R20, `(.L_x_114) ;  /* 0x000000001014794e */ /* 0x000fee0000000000 */
[----:B---3--:R-:W-:Y:S05]  /*7800*/  CALL.ABS.NOINC R2 ;  /* 0x0000000002007343 */ /* 0x008fea0003c00000 */
.L_x_114:
        /* <DEDUP_REMOVED lines=148> */
[----:B------:R-:W-:Y:S02]  /*8150*/  UIADD3 UR8, UP0, UPT, UR52, 0x680, URZ ;  /* 0x0000068034087890 */ /* 0x000fe4000ff1e0ff */
[----:B------:R-:W-:Y:S02]  /*8160*/  UIADD3 UR5, UPT, UPT, UR41, 0x80, URZ ;  /* 0x0000008029057890 */ /* 0x000fe4000fffe0ff */
[----:B------:R-:W-:Y:S01]  /*8170*/  MOV R109, UR10 ;  /* 0x0000000a006d7c02 */ /* 0x000fe20008000f00 */
[----:B------:R-:W-:Y:S01]  /*8180*/  UIADD3.X UR9, UPT, UPT, URZ, UR53, URZ, UP0, !UPT ;  /* 0x00000035ff097290 */ /* 0x000fe200087fe4ff */
[----:B------:R-:W-:Y:S02]  /*8190*/  UMOV UR6, UR42 ;  /* 0x0000002a00067c82 */ /* 0x000fe40008000000 */
[----:B------:R-:W-:Y:S01]  /*81a0*/  R2UR UR4, R109 ;  /* 0x000000006d0472ca */ /* 0x000fe200000e0000 */
[----:B------:R-:W-:Y:S11]  /*81b0*/  UMOV UR7, UR36 ;  /* 0x0000002400077c82 */ /* 0x000ff60008000000 */
[----:B------:R-:W-:Y:S01]  /*81c0*/  @!UPT UIADD3 URZ, UPT, UPT, URZ, URZ, URZ ;  /* 0x000000fffffff290 */ /* 0x000fe2000fffe0ff */
[----:B------:R2:W-:Y:S01]  /*81d0*/  UTMASTG.3D [UR4], [UR8] ;  /* 0x00000004080073b5 */ /* 0x0005e20008010000 */
[----:B------:R0:W-:Y:S01]  /*81e0*/  UTMACMDFLUSH ;  /* 0x00000000000079b7 */ /* 0x0001e20000000000 */
[----:B--2---:R-:W-:Y:S04]  /*81f0*/  DEPBAR.LE SB0, 0x1 ;  /* 0x000080400000791a */ /* 0x004fe80000000000 */
.L_x_116:
[----:B------:R-:W-:Y:S05]  /*8200*/  BSYNC.RECONVERGENT B0 ;  /* 0x0000000000007941 */ /* 0x000fea0003800200 */
.L_x_115:
        /* <DEDUP_REMOVED lines=15> */
.L_x_120:
[----:B------:R-:W-:Y:S05]  /*8300*/  BSYNC B0 ;  /* 0x0000000000007941 */ /* 0x000fea0003800000 */
.L_x_119:
        /* <DEDUP_REMOVED lines=19> */
.L_x_118:
[----:B------:R-:W-:Y:S05]  /*8440*/  BSYNC B1 ;  /* 0x0000000000017941 */ /* 0x000fea0003800000 */
.L_x_117:
        /* <DEDUP_REMOVED lines=21> */
.L_x_122:
[----:B------:R-:W-:Y:S01]  /*85a0*/  ISETP.NE.AND P0, PT, R110, RZ, PT ;  /* 0x000000ff6e00720c */ /* 0x000fe20003f05270 */
[----:B------:R-:W-:Y:S05]  /*85b0*/  WARPSYNC.ALL ;  /* 0x0000000000007948 */ /* 0x000fea0003800000 */
[----:B------:R-:W-:Y:S01]  /*85c0*/  R2UR UR4, R48 ;  /* 0x00000000300472ca */ /* 0x000fe200000e0000 */
[----:B------:R-:W-:Y:S01]  /*85d0*/  BSSY.RECONVERGENT B0, `(.L_x_123) ;  /* 0x000009c000007945 */ /* 0x000fe20003800200 */
[-C--:B------:R-:W-:Y:S02]  /*85e0*/  F2FP.F16.E5M2.UNPACK_B R2, R80.reuse ;  /* 0x00000050ff02723e */ /* 0x080fe400020004ff */
[----:B------:R-:W-:Y:S02]  /*85f0*/  F2FP.F16.E5M2.UNPACK_B R80, R80.H1 ;  /* 0x00000050ff50723e */ /* 0x000fe400030004ff */
[-C--:B------:R-:W-:Y:S01]  /*8600*/  F2FP.F16.E5M2.UNPACK_B R51, R81.reuse ;  /* 0x00000051ff33723e */ /* 0x080fe200020004ff */
[--C-:B------:R-:W-:Y:S01]  /*8610*/  HADD2.F32 R0, -RZ, R2.reuse.H0_H0 ;  /* 0x20000002ff007230 */ /* 0x100fe20000004100 */
[----:B------:R-:W-:Y:S01]  /*8620*/  F2FP.F16.E5M2.UNPACK_B R81, R81.H1 ;  /* 0x00000051ff51723e */ /* 0x000fe200030004ff */
[----:B------:R-:W-:Y:S01]  /*8630*/  HADD2.F32 R2, -RZ, R2.H1_H1 ;  /* 0x30000002ff027230 */ /* 0x000fe20000004100 */
[-C--:B------:R-:W-:Y:S01]  /*8640*/  F2FP.F16.E5M2.UNPACK_B R55, R82.reuse ;  /* 0x00000052ff37723e */ /* 0x080fe200020004ff */
[--C-:B------:R-:W-:Y:S01]  /*8650*/  HADD2.F32 R3, -RZ, R80.reuse.H0_H0 ;  /* 0x20000050ff037230 */ /* 0x100fe20000004100 */
[----:B------:R-:W-:Y:S01]  /*8660*/  F2FP.F16.E5M2.UNPACK_B R82, R82.H1 ;  /* 0x00000052ff52723e */ /* 0x000fe200030004ff */
[----:B-1----:R-:W-:Y:S01]  /*8670*/  LDTM.16dp32bit_t0_t15.x32 R4, tmem[UR4+0xc0] ;  /* 0x0000c004000479ee */ /* 0x002fe20008a80000 */
[----:B------:R-:W1:Y:S01]  /*8680*/  LDTM.16dp32bit_t16_t31.x32 R4, tmem[UR4+0xe0] ;  /* 0x0000e004000479ee */ /* 0x000e620008aa0000 */
[----:B------:R-:W-:Y:S01]  /*8690*/  NOP ;  /* 0x0000000000007918 */ /* 0x000fe20000000000 */
[--C-:B------:R-:W-:Y:S01]  /*86a0*/  HADD2.F32 R50, -RZ, R51.reuse.H0_H0 ;  /* 0x20000033ff327230 */ /* 0x100fe20000004100 */
[----:B------:R-:W-:Y:S01]  /*86b0*/  R2UR UR5, R113 ;  /* 0x00000000710572ca */ /* 0x000fe200000e0000 */
[----:B------:R-:W-:Y:S01]  /*86c0*/  HADD2.F32 R51, -RZ, R51.H1_H1 ;  /* 0x30000033ff337230 */ /* 0x000fe20000004100 */
[----:B------:R-:W-:Y:S01]  /*86d0*/  F2FP.F16.E5M2.UNPACK_B R59, R83 ;  /* 0x00000053ff3b723e */ /* 0x000fe200020004ff */
[--C-:B------:R-:W-:Y:S01]  /*86e0*/  HADD2.F32 R54, -RZ, R55.reuse.H0_H0 ;  /* 0x20000037ff367230 */ /* 0x100fe20000004100 */
[----:B------:R-:W-:Y:S01]  /*86f0*/  F2FP.F16.E5M2.UNPACK_B R63, R84 ;  /* 0x00000054ff3f723e */ /* 0x000fe200020004ff */
[----:B------:R-:W-:Y:S01]  /*8700*/  HADD2.F32 R55, -RZ, R55.H1_H1 ;  /* 0x30000037ff377230 */ /* 0x000fe20000004100 */
[----:B------:R-:W-:Y:S01]  /*8710*/  F2FP.F16.E5M2.UNPACK_B R67, R85 ;  /* 0x00000055ff43723e */ /* 0x000fe200020004ff */
[--C-:B------:R-:W-:Y:S01]  /*8720*/  HADD2.F32 R58, -RZ, R59.reuse.H0_H0 ;  /* 0x2000003bff3a7230 */ /* 0x100fe20000004100 */
[----:B------:R-:W-:Y:S01]  /*8730*/  F2FP.F16.E5M2.UNPACK_B R71, R86 ;  /* 0x00000056ff47723e */ /* 0x000fe200020004ff */
[----:B------:R-:W-:Y:S01]  /*8740*/  HADD2.F32 R59, -RZ, R59.H1_H1 ;  /* 0x3000003bff3b7230 */ /* 0x000fe20000004100 */
[----:B------:R-:W-:Y:S01]  /*8750*/  F2FP.F16.E5M2.UNPACK_B R74, R87 ;  /* 0x00000057ff4a723e */ /* 0x000fe200020004ff */
[--C-:B------:R-:W-:Y:S01]  /*8760*/  HADD2.F32 R62, -RZ, R63.reuse.H0_H0 ;  /* 0x2000003fff3e7230 */ /* 0x100fe20000004100 */
[----:B------:R-:W-:Y:S01]  /*8770*/  F2FP.F16.E5M2.UNPACK_B R83, R83.H1 ;  /* 0x00000053ff53723e */ /* 0x000fe200030004ff */
[----:B------:R-:W-:Y:S01]  /*8780*/  UIADD3 UR5, UPT, UPT, UR5, 0xe0, URZ ;  /* 0x000000e005057890 */ /* 0x000fe2000fffe0ff */
[----:B------:R-:W-:Y:S01]  /*8790*/  HADD2.F32 R63, -RZ, R63.H1_H1 ;  /* 0x3000003fff3f7230 */ /* 0x000fe20000004100 */
[----:B------:R-:W-:Y:S01]  /*87a0*/  F2FP.F16.E5M2.UNPACK_B R84, R84.H1 ;  /* 0x00000054ff54723e */ /* 0x000fe200030004ff */
[--C-:B------:R-:W-:Y:S01]  /*87b0*/  HADD2.F32 R66, -RZ, R67.reuse.H0_H0 ;  /* 0x20000043ff427230 */ /* 0x100fe20000004100 */
[----:B------:R-:W-:Y:S01]  /*87c0*/  UPRMT UR5, UR37, 0x654, UR5 ;  /* 0x0000065425057896 */ /* 0x000fe20008000005 */
[----:B------:R-:W-:Y:S01]  /*87d0*/  HADD2.F32 R67, -RZ, R67.H1_H1 ;  /* 0x30000043ff437230 */ /* 0x000fe20000004100 */
[----:B------:R-:W-:Y:S01]  /*87e0*/  F2FP.F16.E5M2.UNPACK_B R85, R85.H1 ;  /* 0x00000055ff55723e */ /* 0x000fe200030004ff */
[--C-:B------:R-:W-:Y:S02]  /*87f0*/  HADD2.F32 R70, -RZ, R71.reuse.H0_H0 ;  /* 0x20000047ff467230 */ /* 0x100fe40000004100 */
[C---:B-1----:R-:W-:Y:S01]  /*8800*/  FMUL R4, R47.reuse, R4 ;  /* 0x000000042f047220 */ /* 0x042fe20000400000 */
[C---:B------:R-:W-:Y:S01]  /*8810*/  FMUL R5, R47.reuse, R5 ;  /* 0x000000052f057220 */ /* 0x040fe20000400000 */
[C---:B------:R-:W-:Y:S01]  /*8820*/  FMUL R8, R47.reuse, R8 ;  /* 0x000000082f087220 */ /* 0x040fe20000400000 */
[----:B------:R-:W-:Y:S01]  /*8830*/  FMUL R9, R47, R9 ;  /* 0x000000092f097220 */ /* 0x000fe20000400000 */
[C---:B------:R-:W-:Y:S01]  /*8840*/  FFMA R4, R49.reuse, R0, R4 ;  /* 0x0000000031047223 */ /* 0x040fe20000000004 */
[----:B------:R-:W-:Y:S01]  /*8850*/  SYNCS.ARRIVE.TRANS64.RED.A1T0 RZ, [UR5], RZ ;  /* 0x000000ffffff79a7 */ /* 0x000fe20008100405 */
        /* <DEDUP_REMOVED lines=8> */
[----:B------:R-:W-:Y:S02]  /*88e0*/  HADD2.F32 R71, -RZ, R71.H1_H1 ;  /* 0x30000047ff477230 */ /* 0x000fe40000004100 */
[C---:B------:R-:W-:Y:S01]  /*88f0*/  FMUL R25, R47.reuse, R30 ;  /* 0x0000001e2f197220 */ /* 0x040fe20000400000 */
[C---:B------:R-:W-:Y:S01]  /*8900*/  FMUL R30, R47.reuse, R35 ;  /* 0x000000232f1e7220 */ /* 0x040fe20000400000 */
[----:B------:R-:W-:Y:S02]  /*8910*/  HADD2.F32 R48, -RZ, R80.H1_H1 ;  /* 0x30000050ff307230 */ /* 0x000fe40000004100 */
[C---:B------:R-:W-:Y:S01]  /*8920*/  FMUL R6, R47.reuse, R6 ;  /* 0x000000062f067220 */ /* 0x040fe20000400000 */
[C---:B------:R-:W-:Y:S01]  /*8930*/  FMUL R7, R47.reuse, R7 ;  /* 0x000000072f077220 */ /* 0x040fe20000400000 */
[--C-:B------:R-:W-:Y:S02]  /*8940*/  HADD2.F32 R52, -RZ, R81.reuse.H0_H0 ;  /* 0x20000051ff347230 */ /* 0x100fe40000004100 */
[----:B------:R-:W-:Y:S01]  /*8950*/  FMUL R10, R47, R10 ;  /* 0x0000000a2f0a7220 */ /* 0x000fe20000400000 */
[C---:B------:R-:W-:Y:S01]  /*8960*/  FFMA R6, R49.reuse, R3, R6 ;  /* 0x0000000331067223 */ /* 0x040fe20000000006 */
[----:B------:R-:W-:Y:S02]  /*8970*/  HADD2.F32 R53, -RZ, R81.H1_H1 ;  /* 0x30000051ff357230 */ /* 0x000fe40000004100 */
[C---:B------:R-:W-:Y:S01]  /*8980*/  FFMA R7, R49.reuse, R48, R7 ;  /* 0x0000003031077223 */ /* 0x040fe20000000007 */
[C---:B------:R-:W-:Y:S01]  /*8990*/  FFMA R8, R49.reuse, R50, R8 ;  /* 0x0000003231087223 */ /* 0x040fe20000000008 */
[C---:B------:R-:W-:Y:S01]  /*89a0*/  FFMA R9, R49.reuse, R51, R9 ;  /* 0x0000003331097223 */ /* 0x040fe20000000009 */
[----:B------:R-:W-:Y:S01]  /*89b0*/  FFMA R10, R49, R52, R10 ;  /* 0x00000034310a7223 */ /* 0x000fe2000000000a */
[--C-:B------:R-:W-:Y:S01]  /*89c0*/  HADD2.F32 R48, -RZ, R74.reuse.H0_H0 ;  /* 0x2000004aff307230 */ /* 0x100fe20000004100 */
[----:B------:R-:W-:Y:S01]  /*89d0*/  F2FP.SATFINITE.E5M2.F32.PACK_AB_MERGE_C R77, R7, R6, RZ ;  /* 0x00000006074d723e */ /* 0x000fe200048060ff */
[C---:B------:R-:W-:Y:S01]  /*89e0*/  FMUL R7, R47.reuse, R24 ;  /* 0x000000182f077220 */ /* 0x040fe20000400000 */
[C---:B------:R-:W-:Y:S01]  /*89f0*/  FMUL R24, R47.reuse, R29 ;  /* 0x0000001d2f187220 */ /* 0x040fe20000400000 */
[C---:B------:R-:W-:Y:S01]  /*8a00*/  FMUL R29, R47.reuse, R34 ;  /* 0x000000222f1d7220 */ /* 0x040fe20000400000 */
[----:B------:R-:W-:Y:S02]  /*8a10*/  HADD2.F32 R74, -RZ, R74.H1_H1 ;  /* 0x3000004aff4a7230 */ /* 0x000fe40000004100 */
[C---:B------:R-:W-:Y:S01]  /*8a20*/  FMUL R11, R47.reuse, R11 ;  /* 0x0000000b2f0b7220 */ /* 0x040fe20000400000 */
[--C-:B------:R-:W-:Y:S02]  /*8a30*/  HADD2.F32 R56, -RZ, R82.reuse.H0_H0 ;  /* 0x20000052ff387230 */ /* 0x100fe40000004100 */
[----:B------:R-:W-:Y:S01]  /*8a40*/  FMUL R14, R47, R14 ;  /* 0x0000000e2f0e7220 */ /* 0x000fe20000400000 */
[----:B------:R-:W-:Y:S02]  /*8a50*/  HADD2.F32 R57, -RZ, R82.H1_H1 ;  /* 0x30000052ff397230 */ /* 0x000fe40000004100 */
[C---:B------:R-:W-:Y:S01]  /*8a60*/  FFMA R11, R49.reuse, R53, R11 ;  /* 0x00000035310b7223 */ /* 0x040fe2000000000b */
[----:B------:R-:W-:Y:S01]  /*8a70*/  F2FP.F16.E5M2.UNPACK_B R86, R86.H1 ;  /* 0x00000056ff56723e */ /* 0x000fe200030004ff */
[C---:B------:R-:W-:Y:S01]  /*8a80*/  FFMA R12, R49.reuse, R54, R12 ;  /* 0x00000036310c7223 */ /* 0x040fe2000000000c */
[C---:B------:R-:W-:Y:S01]  /*8a90*/  FFMA R13, R49.reuse, R55, R13 ;  /* 0x00000037310d7223 */ /* 0x040fe2000000000d */
[----:B------:R-:W-:Y:S01]  /*8aa0*/  F2FP.F16.E5M2.UNPACK_B R87, R87.H1 ;  /* 0x00000057ff57723e */ /* 0x000fe200030004ff */
[----:B------:R-:W-:Y:S01]  /*8ab0*/  FFMA R14, R49, R56, R14 ;  /* 0x00000038310e7223 */ /* 0x000fe2000000000e */
[----:B------:R-:W-:Y:S01]  /*8ac0*/  F2FP.SATFINITE.E5M2.F32.PACK_AB_MERGE_C R10, R11, R10, RZ ;  /* 0x0000000a0b0a723e */ /* 0x000fe200048060ff */
[C---:B------:R-:W-:Y:S01]  /*8ad0*/  FMUL R15, R47.reuse, R15 ;  /* 0x0000000f2f0f7220 */ /* 0x040fe20000400000 */
[--C-:B------:R-:W-:Y:S02]  /*8ae0*/  HADD2.F32 R60, -RZ, R83.reuse.H0_H0 ;  /* 0x20000053ff3c7230 */ /* 0x100fe40000004100 */
[----:B------:R-:W-:Y:S01]  /*8af0*/  FMUL R18, R47, R18 ;  /* 0x000000122f127220 */ /* 0x000fe20000400000 */
[----:B------:R-:W-:Y:S02]  /*8b00*/  HADD2.F32 R61, -RZ, R83.H1_H1 ;  /* 0x30000053ff3d7230 */ /* 0x000fe40000004100 */
[----:B------:R-:W-:Y:S01]  /*8b10*/  FFMA R15, R49, R57, R15 ;  /* 0x00000039310f7223 */ /* 0x000fe2000000000f */
[----:B------:R-:W-:Y:S01]  /*8b20*/  IADD3 R45, PT, PT, R45, 0x1, RZ ;  /* 0x000000012d2d7810 */ /* 0x000fe20007ffe0ff */
[C---:B------:R-:W-:Y:S01]  /*8b30*/  FFMA R16, R49.reuse, R58, R16 ;  /* 0x0000003a31107223 */ /* 0x040fe20000000010 */
        /* <DEDUP_REMOVED lines=8> */
[C---:B------:R-:W-:Y:S01]  /*8bc0*/  FFMA R0, R49.reuse, R62, R0 ;  /* 0x0000003e31007223 */ /* 0x040fe20000000000 */
[C---:B------:R-:W-:Y:S01]  /*8bd0*/  FFMA R2, R49.reuse, R63, R2 ;  /* 0x0000003f31027223 */ /* 0x040fe20000000002 */
[--C-:B------:R-:W-:Y:S02]  /*8be0*/  HADD2.F32 R68, -RZ, R85.reuse.H0_H0 ;  /* 0x20000055ff447230 */ /* 0x100fe40000004100 */
[----:B------:R-:W-:Y:S01]  /*8bf0*/  FFMA R3, R49, R64, R3 ;  /* 0x0000004031037223 */ /* 0x000fe20000000003 */
[----:B------:R-:W-:Y:S02]  /*8c00*/  HADD2.F32 R69, -RZ, R85.H1_H1 ;  /* 0x30000055ff457230 */ /* 0x000fe40000004100 */
[C---:B------:R-:W-:Y:S01]  /*8c10*/  FMUL R21, R47.reuse, R26 ;  /* 0x0000001a2f157220 */ /* 0x040fe20000400000 */
[----:B------:R-:W-:Y:S01]  /*8c20*/  FMUL R22, R47, R27 ;  /* 0x0000001b2f167220 */ /* 0x000fe20000400000 */
[C---:B------:R-:W-:Y:S01]  /*8c30*/  FFMA R6, R49.reuse, R65, R6 ;  /* 0x0000004131067223 */ /* 0x040fe20000000006 */
[----:B------:R-:W-:Y:S01]  /*8c40*/  FFMA R7, R49, R66, R7 ;  /* 0x0000004231077223 */ /* 0x000fe20000000007 */
[----:B------:R-:W-:Y:S01]  /*8c50*/  FMUL R23, R47, R28 ;  /* 0x0000001c2f177220 */ /* 0x000fe20000400000 */
[C---:B------:R-:W-:Y:S01]  /*8c60*/  FFMA R20, R49.reuse, R67, R20 ;  /* 0x0000004331147223 */ /* 0x040fe20000000014 */
[--C-:B------:R-:W-:Y:S02]  /*8c70*/  HADD2.F32 R72, -RZ, R86.reuse.H0_H0 ;  /* 0x20000056ff487230 */ /* 0x100fe40000004100 */
[C---:B------:R-:W-:Y:S01]  /*8c80*/  FFMA R21, R49.reuse, R68, R21 ;  /* 0x0000004431157223 */ /* 0x040fe20000000015 */
[----:B------:R-:W-:Y:S02]  /*8c90*/  HADD2.F32 R73, -RZ, R86.H1_H1 ;  /* 0x30000056ff497230 */ /* 0x000fe40000004100 */
[----:B------:R-:W-:Y:S01]  /*8ca0*/  FFMA R22, R49, R69, R22 ;  /* 0x0000004531167223 */ /* 0x000fe20000000016 */
[C---:B------:R-:W-:Y:S01]  /*8cb0*/  FMUL R26, R47.reuse, R31 ;  /* 0x0000001f2f1a7220 */ /* 0x040fe20000400000 */
[----:B------:R-:W-:Y:S01]  /*8cc0*/  FMUL R27, R47, R32 ;  /* 0x000000202f1b7220 */ /* 0x000fe20000400000 */
[----:B------:R-:W-:Y:S01]  /*8cd0*/  FFMA R23, R49, R70, R23 ;  /* 0x0000004631177223 */ /* 0x000fe20000000017 */
[----:B------:R-:W-:Y:S01]  /*8ce0*/  FMUL R28, R47, R33 ;  /* 0x000000212f1c7220 */ /* 0x000fe20000400000 */
[C---:B------:R-:W-:Y:S01]  /*8cf0*/  FFMA R24, R49.reuse, R71, R24 ;  /* 0x0000004731187223 */ /* 0x040fe20000000018 */
[--C-:B------:R-:W-:Y:S02]  /*8d00*/  HADD2.F32 R75, -RZ, R87.reuse.H0_H0 ;  /* 0x20000057ff4b7230 */ /* 0x100fe40000004100 */
[C---:B------:R-:W-:Y:S01]  /*8d10*/  FFMA R25, R49.reuse, R72, R25 ;  /* 0x0000004831197223 */ /* 0x040fe20000000019 */
[----:B------:R-:W-:Y:S02]  /*8d20*/  HADD2.F32 R76, -RZ, R87.H1_H1 ;  /* 0x30000057ff4c7230 */ /* 0x000fe40000004100 */
[----:B------:R-:W-:Y:S01]  /*8d30*/  FFMA R26, R49, R73, R26 ;  /* 0x00000049311a7223 */ /* 0x000fe2000000001a */
[----:B------:R-:W-:Y:S01]  /*8d40*/  F2FP.SATFINITE.E5M2.F32.PACK_AB_MERGE_C R14, R15, R14, RZ ;  /* 0x0000000e0f0e723e */ /* 0x000fe200048060ff */
[----:B------:R-:W-:Y:S01]  /*8d50*/  FFMA R27, R49, R48, R27 ;  /* 0x00000030311b7223 */ /* 0x000fe2000000001b */
[----:B------:R-:W-:Y:S01]  /*8d60*/  F2FP.SATFINITE.E5M2.F32.PACK_AB_MERGE_C R18, R19, R18, RZ ;  /* 0x000000121312723e */ /* 0x000fe200048060ff */
[C---:B------:R-:W-:Y:S01]  /*8d70*/  FFMA R28, R49.reuse, R74, R28 ;  /* 0x0000004a311c7223 */ /* 0x040fe2000000001c */
[C---:B------:R-:W-:Y:S01]  /*8d80*/  FFMA R29, R49.reuse, R75, R29 ;  /* 0x0000004b311d7223 */ /* 0x040fe2000000001d */
[----:B------:R-:W-:Y:S01]  /*8d90*/  FFMA R30, R49, R76, R30 ;  /* 0x0000004c311e7223 */ /* 0x000fe2000000001e */
[----:B------:R-:W-:Y:S02]  /*8da0*/  F2FP.SATFINITE.E5M2.F32.PACK_AB_MERGE_C R32, R5, R4, R77 ;  /* 0x000000040520723e */ /* 0x000fe4000480604d */
[----:B------:R-:W-:Y:S02]  /*8db0*/  F2FP.SATFINITE.E5M2.F32.PACK_AB_MERGE_C R33, R9, R8, R10 ;  /* 0x000000080921723e */ /* 0x000fe4000480600a */
        /* <DEDUP_REMOVED lines=10> */
[----:B------:R-:W-:Y:S05]  /*8e60*/  F2FP.SATFINITE.E5M2.F32.PACK_AB_MERGE_C R7, R28, R27, R29 ;  /* 0x0000001b1c07723e */ /* 0x000fea000480601d */
        /* <DEDUP_REMOVED lines=18> */
.L_x_124:
[----:B------:R-:W-:Y:S05]  /*8f90*/  BSYNC.RECONVERGENT B0 ;  /* 0x0000000000007941 */ /* 0x000fea0003800200 */
.L_x_123:
[----:B------:R-:W-:Y:S01]  /*8fa0*/  BAR.SYNC.DEFER_BLOCKING 0x1, 0x80 ;  /* 0x0042000000007b1d */ /* 0x000fe20000010000 */
[----:B------:R-:W-:Y:S01]  /*8fb0*/  ISETP.NE.AND P2, PT, R111, RZ, PT ;  /* 0x000000ff6f00720c */ /* 0x000fe20003f45270 */
[----:B------:R-:W-:Y:S01]  /*8fc0*/  IMAD.IADD R14, R43, 0x1, R94 ;  /* 0x000000012b0e7824 */ /* 0x000fe200078e025e */
[----:B------:R-:W-:Y:S01]  /*8fd0*/  ISETP.NE.AND P0, PT, R112, 0x2, PT ;  /* 0x000000027000780c */ /* 0x000fe20003f05270 */
[----:B------:R-:W-:Y:S01]  /*8fe0*/  IMAD.IADD R15, R44, 0x1, R95 ;  /* 0x000000012c0f7824 */ /* 0x000fe200078e025f */
[----:B------:R-:W-:Y:S02]  /*8ff0*/  ISETP.NE.AND P1, PT, R45, 0x4, PT ;  /* 0x000000042d00780c */ /* 0x000fe40003f25270 */
[----:B------:R-:W-:Y:S02]  /*9000*/  SEL R2, RZ, 0x1, P0 ;  /* 0x00000001ff027807 */ /* 0x000fe40000000000 */
[----:B------:R-:W-:Y:S02]  /*9010*/  SEL R0, RZ, 0x1, P1 ;  /* 0x00000001ff007807 */ /* 0x000fe40000800000 */
[----:B------:R-:W-:Y:S02]  /*9020*/  LOP3.LUT R106, R106, R2, RZ, 0x3c, !PT ;  /* 0x000000026a6a7212 */ /* 0x000fe400078e3cff */
[----:B------:R-:W-:Y:S02]  /*9030*/  LOP3.LUT R107, R107, R0, RZ, 0x3c, !PT ;  /* 0x000000006b6b7212 */ /* 0x000fe400078e3cff */
[----:B------:R-:W-:Y:S02]  /*9040*/  @P2 R2UR UR36, R103 ;  /* 0x00000000672422ca */ /* 0x000fe400000e0000 */
[----:B------:R-:W-:Y:S02]  /*9050*/  SEL R112, R112, RZ, P0 ;  /* 0x000000ff70707207 */ /* 0x000fe40000000000 */
[----:B------:R-:W-:Y:S01]  /*9060*/  SEL R45, R45, RZ, P1 ;  /* 0x000000ff2d2d7207 */ /* 0x000fe20000800000 */
[----:B------:R-:W-:Y:S10]  /*9070*/  @P2 BRA `(.L_x_125) ;  /* 0xffffffbc00382947 */ /* 0x000ff4000383ffff */
[----:B------:R-:W-:Y:S05]  /*9080*/  EXIT ;  /* 0x000000000000794d */ /* 0x000fea0003800000 */
.L_x_19:
[----:B--2---:R2:W1:Y:S02]  /*9090*/  SYNCS.PHASECHK.TRANS64.TRYWAIT P0, [R2+URZ+0x110], R3 ;  /* 0x00011003020075a7 */ /* 0x00446400080011ff */
[----:B-1----:R-:W-:Y:S05]  /*90a0*/  @!P0 NANOSLEEP.SYNCS 0x989680 ;  /* 0x009896800000895d */ /* 0x002fea0003900000 */
[----:B------:R-:W1:Y:S02]  /*90b0*/  @!P0 SYNCS.PHASECHK.TRANS64 P0, [R2+URZ+0x110], R3 ;  /* 0x00011003020085a7 */ /* 0x000e6400080010ff */
[----:B-1----:R-:W-:Y:S05]  /*90c0*/  @!P0 BRA `(.L_x_19) ;  /* 0xfffffffc00f08947 */ /* 0x002fea000383ffff */
[----:B------:R-:W-:Y:S05]  /*90d0*/  BRA `(.L_x_126) ;  /* 0xffffff8400487947 */ /* 0x000fea000383ffff */
.L_x_22:
[----:B-1----:R-:W-:-:S07]  /*90e0*/  MOV R2, UR33 ;  /* 0x0000002100027c02 */ /* 0x002fce0008000f00 */
.L_x_127:
[----:B-1----:R1:W2:Y:S02]  /*90f0*/  SYNCS.PHASECHK.TRANS64.TRYWAIT P0, [R2+URZ+0x28], R4 ;  /* 0x00002804020075a7 */ /* 0x0022a400080011ff */
[----:B--2---:R-:W-:Y:S05]  /*9100*/  @!P0 NANOSLEEP.SYNCS 0x989680 ;  /* 0x009896800000895d */ /* 0x004fea0003900000 */
[----:B------:R-:W2:Y:S02]  /*9110*/  @!P0 SYNCS.PHASECHK.TRANS64 P0, [R2+URZ+0x28], R4 ;  /* 0x00002804020085a7 */ /* 0x000ea400080010ff */
[----:B--2---:R-:W-:Y:S05]  /*9120*/  @!P0 BRA `(.L_x_127) ;  /* 0xfffffffc00f08947 */ /* 0x004fea000383ffff */
[----:B------:R-:W-:Y:S05]  /*9130*/  BRA `(.L_x_21) ;  /* 0xffffff8400987947 */ /* 0x000fea000383ffff */
.L_x_28:
[----:B-1----:R-:W-:-:S07]  /*9140*/  MOV R2, UR17 ;  /* 0x0000001100027c02 */ /* 0x002fce0008000f00 */
.L_x_128:
[----:B-1----:R1:W2:Y:S02]  /*9150*/  SYNCS.PHASECHK.TRANS64.TRYWAIT P0, [R2+URZ+0x28], R4 ;  /* 0x00002804020075a7 */ /* 0x0022a400080011ff */
[----:B--2---:R-:W-:Y:S05]  /*9160*/  @!P0 NANOSLEEP.SYNCS 0x989680 ;  /* 0x009896800000895d */ /* 0x004fea0003900000 */
[----:B------:R-:W2:Y:S02]  /*9170*/  @!P0 SYNCS.PHASECHK.TRANS64 P0, [R2+URZ+0x28], R4 ;  /* 0x00002804020085a7 */ /* 0x000ea400080010ff */
[----:B--2---:R-:W-:Y:S05]  /*9180*/  @!P0 BRA `(.L_x_128) ;  /* 0xfffffffc00f08947 */ /* 0x004fea000383ffff */
[----:B------:R-:W-:Y:S05]  /*9190*/  BRA `(.L_x_27) ;  /* 0xffffff8800407947 */ /* 0x000fea000383ffff */
.L_x_32:
[----:B-1----:R1:W2:Y:S02]  /*91a0*/  SYNCS.PHASECHK.TRANS64.TRYWAIT P0, [R2+URZ+0xa0], R3 ;  /* 0x0000a003020075a7 */ /* 0x0022a400080011ff */
[----:B--2---:R-:W-:Y:S05]  /*91b0*/  @!P0 NANOSLEEP.SYNCS 0x989680 ;  /* 0x009896800000895d */ /* 0x004fea0003900000 */
[----:B------:R-:W2:Y:S02]  /*91c0*/  @!P0 SYNCS.PHASECHK.TRANS64 P0, [R2+URZ+0xa0], R3 ;  /* 0x0000a003020085a7 */ /* 0x000ea400080010ff */
[----:B--2---:R-:W-:Y:S05]  /*91d0*/  @!P0 BRA `(.L_x_32) ;  /* 0xfffffffc00f08947 */ /* 0x004fea000383ffff */
[----:B------:R-:W-:Y:S05]  /*91e0*/  BRA `(.L_x_129) ;  /* 0xffffff8800d07947 */ /* 0x000fea000383ffff */
.L_x_36:
[----:B----4-:R-:W-:-:S07]  /*91f0*/  MOV R0, UR5 ;  /* 0x0000000500007c02 */ /* 0x010fce0008000f00 */
.L_x_130:
[----:B-1----:R1:W2:Y:S02]  /*9200*/  SYNCS.PHASECHK.TRANS64.TRYWAIT P0, [R0+URZ], R2 ;  /* 0x00000002000075a7 */ /* 0x0022a400080011ff */
[----:B--2---:R-:W-:Y:S05]  /*9210*/  @!P0 NANOSLEEP.SYNCS 0x989680 ;  /* 0x009896800000895d */ /* 0x004fea0003900000 */
[----:B------:R-:W2:Y:S02]  /*9220*/  @!P0 SYNCS.PHASECHK.TRANS64 P0, [R0+URZ], R2 ;  /* 0x00000002000085a7 */ /* 0x000ea400080010ff */
[----:B--2---:R-:W-:Y:S05]  /*9230*/  @!P0 BRA `(.L_x_130) ;  /* 0xfffffffc00f08947 */ /* 0x004fea000383ffff */
[----:B------:R-:W-:Y:S05]  /*9240*/  BRA `(.L_x_131) ;  /* 0xffffff9000407947 */ /* 0x000fea000383ffff */
.L_x_37:
[----:B----4-:R-:W-:-:S07]  /*9250*/  MOV R0, UR5 ;  /* 0x0000000500007c02 */ /* 0x010fce0008000f00 */
.L_x_132:
[----:B-1----:R1:W2:Y:S02]  /*9260*/  SYNCS.PHASECHK.TRANS64.TRYWAIT P0, [R0+URZ], R3 ;  /* 0x00000003000075a7 */ /* 0x0022a400080011ff */
[----:B--2---:R-:W-:Y:S05]  /*9270*/  @!P0 NANOSLEEP.SYNCS 0x989680 ;  /* 0x009896800000895d */ /* 0x004fea0003900000 */
[----:B------:R-:W2:Y:S02]  /*9280*/  @!P0 SYNCS.PHASECHK.TRANS64 P0, [R0+URZ], R3 ;  /* 0x00000003000085a7 */ /* 0x000ea400080010ff */
[----:B--2---:R-:W-:Y:S05]  /*9290*/  @!P0 BRA `(.L_x_132) ;  /* 0xfffffffc00f08947 */ /* 0x004fea000383ffff */
[----:B------:R-:W-:Y:S05]  /*92a0*/  BRA `(.L_x_133) ;  /* 0xffffff90004c7947 */ /* 0x000fea000383ffff */
.L_x_38:
[----:B----4-:R-:W-:-:S07]  /*92b0*/  MOV R0, UR5 ;  /* 0x0000000500007c02 */ /* 0x010fce0008000f00 */
.L_x_134:
[----:B-1----:R1:W2:Y:S02]  /*92c0*/  SYNCS.PHASECHK.TRANS64.TRYWAIT P0, [R0+URZ], R3 ;  /* 0x00000003000075a7 */ /* 0x0022a400080011ff */
[----:B--2---:R-:W-:Y:S05]  /*92d0*/  @!P0 NANOSLEEP.SYNCS 0x989680 ;  /* 0x009896800000895d */ /* 0x004fea0003900000 */
[----:B------:R-:W2:Y:S02]  /*92e0*/  @!P0 SYNCS.PHASECHK.TRANS64 P0, [R0+URZ], R3 ;  /* 0x00000003000085a7 */ /* 0x000ea400080010ff */
[----:B--2---:R-:W-:Y:S05]  /*92f0*/  @!P0 BRA `(.L_x_134) ;  /* 0xfffffffc00f08947 */ /* 0x004fea000383ffff */
[----:B------:R-:W-:Y:S05]  /*9300*/  BRA `(.L_x_135) ;  /* 0xffffff9000587947 */ /* 0x000fea000383ffff */
.L_x_39:
[----:B----4-:R-:W-:-:S07]  /*9310*/  MOV R0, UR5 ;  /* 0x0000000500007c02 */ /* 0x010fce0008000f00 */
.L_x_136:
[----:B-1----:R1:W2:Y:S02]  /*9320*/  SYNCS.PHASECHK.TRANS64.TRYWAIT P0, [R0+URZ], R3 ;  /* 0x00000003000075a7 */ /* 0x0022a400080011ff */
[----:B--2---:R-:W-:Y:S05]  /*9330*/  @!P0 NANOSLEEP.SYNCS 0x989680 ;  /* 0x009896800000895d */ /* 0x004fea0003900000 */
[----:B------:R-:W2:Y:S02]  /*9340*/  @!P0 SYNCS.PHASECHK.TRANS64 P0, [R0+URZ], R3 ;  /* 0x00000003000085a7 */ /* 0x000ea400080010ff */
[----:B--2---:R-:W-:Y:S05]  /*9350*/  @!P0 BRA `(.L_x_136) ;  /* 0xfffffffc00f08947 */ /* 0x004fea000383ffff */
[----:B------:R-:W-:Y:S05]  /*9360*/  BRA `(.L_x_137) ;  /* 0xffffff9000647947 */ /* 0x000fea000383ffff */
.L_x_42:
[----:B-1----:R1:W2:Y:S02]  /*9370*/  SYNCS.PHASECHK.TRANS64.TRYWAIT P0, [R0+URZ+0x100], R4 ;  /* 0x00010004000075a7 */ /* 0x0022a400080011ff */
[----:B--2---:R-:W-:Y:S05]  /*9380*/  @!P0 NANOSLEEP.SYNCS 0x989680 ;  /* 0x009896800000895d */ /* 0x004fea0003900000 */
[----:B------:R-:W2:Y:S02]  /*9390*/  @!P0 SYNCS.PHASECHK.TRANS64 P0, [R0+URZ+0x100], R4 ;  /* 0x00010004000085a7 */ /* 0x000ea400080010ff */
[----:B--2---:R-:W-:Y:S05]  /*93a0*/  @!P0 BRA `(.L_x_42) ;  /* 0xfffffffc00f08947 */ /* 0x004fea000383ffff */
[----:B------:R-:W-:Y:S05]  /*93b0*/  BRA `(.L_x_138) ;  /* 0xffffff9000c07947 */ /* 0x000fea000383ffff */
.L_x_43:
[----:B------:R-:W-:-:S07]  /*93c0*/  MOV R0, UR5 ;  /* 0x0000000500007c02 */ /* 0x000fce0008000f00 */
.L_x_139:
[----:B-1----:R1:W2:Y:S02]  /*93d0*/  SYNCS.PHASECHK.TRANS64.TRYWAIT P0, [R0+URZ+0xb0], R5 ;  /* 0x0000b005000075a7 */ /* 0x0022a400080011ff */
[----:B--2---:R-:W-:Y:S05]  /*93e0*/  @!P0 NANOSLEEP.SYNCS 0x989680 ;  /* 0x009896800000895d */ /* 0x004fea0003900000 */
[----:B------:R-:W2:Y:S02]  /*93f0*/  @!P0 SYNCS.PHASECHK.TRANS64 P0, [R0+URZ+0xb0], R5 ;  /* 0x0000b005000085a7 */ /* 0x000ea400080010ff */
[----:B--2---:R-:W-:Y:S05]  /*9400*/  @!P0 BRA `(.L_x_139) ;  /* 0xfffffffc00f08947 */ /* 0x004fea000383ffff */
[----:B------:R-:W-:Y:S05]  /*9410*/  BRA `(.L_x_140) ;  /* 0xffffff9000d07947 */ /* 0x000fea000383ffff */
.L_x_44:
[----:B-1----:R1:W2:Y:S02]  /*9420*/  SYNCS.PHASECHK.TRANS64.TRYWAIT P1, [R0+URZ+0xa0], R4 ;  /* 0x0000a004000075a7 */ /* 0x0022a400080211ff */
[----:B--2---:R-:W-:Y:S05]  /*9430*/  @!P1 NANOSLEEP.SYNCS 0x989680 ;  /* 0x009896800000995d */ /* 0x004fea0003900000 */
[----:B------:R-:W2:Y:S02]  /*9440*/  @!P1 SYNCS.PHASECHK.TRANS64 P1, [R0+URZ+0xa0], R4 ;  /* 0x0000a004000095a7 */ /* 0x000ea400080210ff */
[----:B--2---:R-:W-:Y:S05]  /*9450*/  @!P1 BRA `(.L_x_44) ;  /* 0xfffffffc00f09947 */ /* 0x004fea000383ffff */
[----:B------:R-:W-:Y:S05]  /*9460*/  BRA `(.L_x_141) ;  /* 0xffffff9400007947 */ /* 0x000fea000383ffff */
.L_x_47:
[----:B------:R-:W-:-:S07]  /*9470*/  MOV R0, UR5 ;  /* 0x0000000500007c02 */ /* 0x000fce0008000f00 */
.L_x_142:
[----:B-1----:R1:W2:Y:S02]  /*9480*/  SYNCS.PHASECHK.TRANS64.TRYWAIT P0, [R0+URZ+0xb0], R2 ;  /* 0x0000b002000075a7 */ /* 0x0022a400080011ff */
[----:B--2---:R-:W-:Y:S05]  /*9490*/  @!P0 NANOSLEEP.SYNCS 0x989680 ;  /* 0x009896800000895d */ /* 0x004fea0003900000 */
[----:B------:R-:W2:Y:S02]  /*94a0*/  @!P0 SYNCS.PHASECHK.TRANS64 P0, [R0+URZ+0xb0], R2 ;  /* 0x0000b002000085a7 */ /* 0x000ea400080010ff */
[----:B--2---:R-:W-:Y:S05]  /*94b0*/  @!P0 BRA `(.L_x_142) ;  /* 0xfffffffc00f08947 */ /* 0x004fea000383ffff */
[----:B------:R-:W-:Y:S05]  /*94c0*/  BRA `(.L_x_46) ;  /* 0xffffff9400547947 */ /* 0x000fea000383ffff */
.L_x_54:
[----:B-1----:R1:W2:Y:S02]  /*94d0*/  SYNCS.PHASECHK.TRANS64.TRYWAIT P1, [R0+URZ+0xa0], R2 ;  /* 0x0000a002000075a7 */ /* 0x0022a400080211ff */
[----:B--2---:R-:W-:Y:S05]  /*94e0*/  @!P1 NANOSLEEP.SYNCS 0x989680 ;  /* 0x009896800000995d */ /* 0x004fea0003900000 */
[----:B------:R-:W2:Y:S02]  /*94f0*/  @!P1 SYNCS.PHASECHK.TRANS64 P1, [R0+URZ+0xa0], R2 ;  /* 0x0000a002000095a7 */ /* 0x000ea400080210ff */
[----:B--2---:R-:W-:Y:S05]  /*9500*/  @!P1 BRA `(.L_x_54) ;  /* 0xfffffffc00f09947 */ /* 0x004fea000383ffff */
[----:B------:R-:W-:Y:S05]  /*9510*/  BRA `(.L_x_143) ;  /* 0xffffff9800c07947 */ /* 0x000fea000383ffff */
.L_x_55:
[----:B------:R-:W-:-:S07]  /*9520*/  MOV R2, UR7 ;  /* 0x0000000700027c02 */ /* 0x000fce0008000f00 */
.L_x_144:
[----:B-1----:R1:W2:Y:S02]  /*9530*/  SYNCS.PHASECHK.TRANS64.TRYWAIT P0, [R2+URZ+0xe0], R0 ;  /* 0x0000e000020075a7 */ /* 0x0022a400080011ff */
[----:B--2---:R-:W-:Y:S05]  /*9540*/  @!P0 NANOSLEEP.SYNCS 0x989680 ;  /* 0x009896800000895d */ /* 0x004fea0003900000 */
[----:B------:R-:W2:Y:S02]  /*9550*/  @!P0 SYNCS.PHASECHK.TRANS64 P0, [R2+URZ+0xe0], R0 ;  /* 0x0000e000020085a7 */ /* 0x000ea400080010ff */
[----:B--2---:R-:W-:Y:S05]  /*9560*/  @!P0 BRA `(.L_x_144) ;  /* 0xfffffffc00f08947 */ /* 0x004fea000383ffff */
[----:B------:R-:W-:Y:S05]  /*9570*/  BRA `(.L_x_145) ;  /* 0xffffff9c00107947 */ /* 0x000fea000383ffff */
.L_x_58:
[----:B------:R-:W-:Y:S07]  /*9580*/  MOV R0, UR6 ;  /* 0x0000000600007c02 */ /* 0x000fee0008000f00 */
.L_x_146:
[----:B-1----:R1:W2:Y:S02]  /*9590*/  SYNCS.PHASECHK.TRANS64.TRYWAIT P0, [R0+URZ], R2 ;  /* 0x00000002000075a7 */ /* 0x0022a400080011ff */
[----:B--2---:R-:W-:Y:S05]  /*95a0*/  @!P0 NANOSLEEP.SYNCS 0x989680 ;  /* 0x009896800000895d */ /* 0x004fea0003900000 */
[----:B------:R-:W2:Y:S02]  /*95b0*/  @!P0 SYNCS.PHASECHK.TRANS64 P0, [R0+URZ], R2 ;  /* 0x00000002000085a7 */ /* 0x000ea400080010ff */
[----:B--2---:R-:W-:Y:S05]  /*95c0*/  @!P0 BRA `(.L_x_146) ;  /* 0xfffffffc00f08947 */ /* 0x004fea000383ffff */
[----:B------:R-:W-:Y:S05]  /*95d0*/  BRA `(.L_x_57) ;  /* 0xffffff9c002c7947 */ /* 0x000fea000383ffff */
.L_x_61:
[----:B------:R-:W-:-:S07]  /*95e0*/  MOV R0, UR6 ;  /* 0x0000000600007c02 */ /* 0x000fce0008000f00 */
.L_x_147:
[----:B--2---:R2:W4:Y:S02]  /*95f0*/  SYNCS.PHASECHK.TRANS64.TRYWAIT P0, [R0+URZ], R2 ;  /* 0x00000002000075a7 */ /* 0x00452400080011ff */
[----:B----4-:R-:W-:Y:S05]  /*9600*/  @!P0 NANOSLEEP.SYNCS 0x989680 ;  /* 0x009896800000895d */ /* 0x010fea0003900000 */
[----:B------:R-:W4:Y:S02]  /*9610*/  @!P0 SYNCS.PHASECHK.TRANS64 P0, [R0+URZ], R2 ;  /* 0x00000002000085a7 */ /* 0x000f2400080010ff */
[----:B----4-:R-:W-:Y:S05]  /*9620*/  @!P0 BRA `(.L_x_147) ;  /* 0xfffffffc00f08947 */ /* 0x010fea000383ffff */
[----:B------:R-:W-:Y:S05]  /*9630*/  BRA `(.L_x_148) ;  /* 0xffffffa000087947 */ /* 0x000fea000383ffff */
.L_x_62:
[----:B------:R-:W-:-:S07]  /*9640*/  MOV R0, UR6 ;  /* 0x0000000600007c02 */ /* 0x000fce0008000f00 */
.L_x_149:
[----:B-1----:R1:W2:Y:S02]  /*9650*/  SYNCS.PHASECHK.TRANS64.TRYWAIT P0, [R0+URZ], R3 ;  /* 0x00000003000075a7 */ /* 0x0022a400080011ff */
[----:B--2---:R-:W-:Y:S05]  /*9660*/  @!P0 NANOSLEEP.SYNCS 0x989680 ;  /* 0x009896800000895d */ /* 0x004fea0003900000 */
[----:B------:R-:W2:Y:S02]  /*9670*/  @!P0 SYNCS.PHASECHK.TRANS64 P0, [R0+URZ], R3 ;  /* 0x00000003000085a7 */ /* 0x000ea400080010ff */
[----:B--2---:R-:W-:Y:S05]  /*9680*/  @!P0 BRA `(.L_x_149) ;  /* 0xfffffffc00f08947 */ /* 0x004fea000383ffff */
[----:B------:R-:W-:Y:S05]  /*9690*/  BRA `(.L_x_150) ;  /* 0xffffffa000147947 */ /* 0x000fea000383ffff */
.L_x_63:
[----:B------:R-:W-:-:S07]  /*96a0*/  MOV R0, UR6 ;  /* 0x0000000600007c02 */ /* 0x000fce0008000f00 */
.L_x_151:
[----:B-1----:R1:W2:Y:S02]  /*96b0*/  SYNCS.PHASECHK.TRANS64.TRYWAIT P0, [R0+URZ], R3 ;  /* 0x00000003000075a7 */ /* 0x0022a400080011ff */
[----:B--2---:R-:W-:Y:S05]  /*96c0*/  @!P0 NANOSLEEP.SYNCS 0x989680 ;  /* 0x009896800000895d */ /* 0x004fea0003900000 */
[----:B------:R-:W2:Y:S02]  /*96d0*/  @!P0 SYNCS.PHASECHK.TRANS64 P0, [R0+URZ], R3 ;  /* 0x00000003000085a7 */ /* 0x000ea400080010ff */
[----:B--2---:R-:W-:Y:S05]  /*96e0*/  @!P0 BRA `(.L_x_151) ;  /* 0xfffffffc00f08947 */ /* 0x004fea000383ffff */
[----:B------:R-:W-:Y:S05]  /*96f0*/  BRA `(.L_x_152) ;  /* 0xffffffa000207947 */ /* 0x000fea000383ffff */
.L_x_64:
[----:B-1----:R-:W-:-:S07]  /*9700*/  MOV R0, UR7 ;  /* 0x0000000700007c02 */ /* 0x002fce0008000f00 */
.L_x_153:
[----:B-1----:R1:W2:Y:S02]  /*9710*/  SYNCS.PHASECHK.TRANS64.TRYWAIT P0, [R0+URZ], R2 ;  /* 0x00000002000075a7 */ /* 0x0022a400080011ff */
[----:B--2---:R-:W-:Y:S05]  /*9720*/  @!P0 NANOSLEEP.SYNCS 0x989680 ;  /* 0x009896800000895d */ /* 0x004fea0003900000 */
[----:B------:R-:W2:Y:S02]  /*9730*/  @!P0 SYNCS.PHASECHK.TRANS64 P0, [R0+URZ], R2 ;  /* 0x00000002000085a7 */ /* 0x000ea400080010ff */
[----:B--2---:R-:W-:Y:S05]  /*9740*/  @!P0 BRA `(.L_x_153) ;  /* 0xfffffffc00f08947 */ /* 0x004fea000383ffff */
[----:B------:R-:W-:Y:S05]  /*9750*/  BRA `(.L_x_154) ;  /* 0xffffffa0002c7947 */ /* 0x000fea000383ffff */
.L_x_69:
[----:B--2---:R2:W3:Y:S02]  /*9760*/  SYNCS.PHASECHK.TRANS64.TRYWAIT P0, [R0+URZ+0xa0], R2 ;  /* 0x0000a002000075a7 */ /* 0x0044e400080011ff */
[----:B---3--:R-:W-:Y:S05]  /*9770*/  @!P0 NANOSLEEP.SYNCS 0x989680 ;  /* 0x009896800000895d */ /* 0x008fea0003900000 */
[----:B------:R-:W3:Y:S02]  /*9780*/  @!P0 SYNCS.PHASECHK.TRANS64 P0, [R0+URZ+0xa0], R2 ;  /* 0x0000a002000085a7 */ /* 0x000ee400080010ff */
[----:B---3--:R-:W-:Y:S05]  /*9790*/  @!P0 BRA `(.L_x_69) ;  /* 0xfffffffc00f08947 */ /* 0x008fea000383ffff */
[----:B------:R-:W-:Y:S05]  /*97a0*/  BRA `(.L_x_155) ;  /* 0xffffffa400387947 */ /* 0x000fea000383ffff */
.L_x_72:
[----:B------:R-:W-:Y:S07]  /*97b0*/  MOV R0, UR7 ;  /* 0x0000000700007c02 */ /* 0x000fee0008000f00 */
.L_x_156:
[----:B--2---:R2:W3:Y:S02]  /*97c0*/  SYNCS.PHASECHK.TRANS64.TRYWAIT P0, [R0+URZ+0x98], R2 ;  /* 0x00009802000075a7 */ /* 0x0044e400080011ff */
[----:B---3--:R-:W-:Y:S05]  /*97d0*/  @!P0 NANOSLEEP.SYNCS 0x989680 ;  /* 0x009896800000895d */ /* 0x008fea0003900000 */
[----:B------:R-:W3:Y:S02]  /*97e0*/  @!P0 SYNCS.PHASECHK.TRANS64 P0, [R0+URZ+0x98], R2 ;  /* 0x00009802000085a7 */ /* 0x000ee400080010ff */
[----:B---3--:R-:W-:Y:S05]  /*97f0*/  @!P0 BRA `(.L_x_156) ;  /* 0xfffffffc00f08947 */ /* 0x008fea000383ffff */
[----:B------:R-:W-:Y:S05]  /*9800*/  BRA `(.L_x_71) ;  /* 0xffffffa800187947 */ /* 0x000fea000383ffff */
.L_x_75:
[----:B------:R-:W-:Y:S07]  /*9810*/  MOV R0, UR7 ;  /* 0x0000000700007c02 */ /* 0x000fee0008000f00 */
.L_x_157:
[----:B-1----:R1:W2:Y:S02]  /*9820*/  SYNCS.PHASECHK.TRANS64.TRYWAIT P0, [R0+URZ+0x70], R14 ;  /* 0x0000700e000075a7 */ /* 0x0022a400080011ff */
[----:B--2---:R-:W-:Y:S05]  /*9830*/  @!P0 NANOSLEEP.SYNCS 0x989680 ;  /* 0x009896800000895d */ /* 0x004fea0003900000 */
[----:B------:R-:W2:Y:S02]  /*9840*/  @!P0 SYNCS.PHASECHK.TRANS64 P0, [R0+URZ+0x70], R14 ;  /* 0x0000700e000085a7 */ /* 0x000ea400080010ff */
[----:B--2---:R-:W-:Y:S05]  /*9850*/  @!P0 BRA `(.L_x_157) ;  /* 0xfffffffc00f08947 */ /* 0x004fea000383ffff */
[----:B------:R-:W-:Y:S05]  /*9860*/  BRA `(.L_x_158) ;  /* 0xffffffa800907947 */ /* 0x000fea000383ffff */
.L_x_76:
[----:B------:R-:W-:Y:S07]  /*9870*/  MOV R0, UR7 ;  /* 0x0000000700007c02 */ /* 0x000fee0008000f00 */
.L_x_159:
[----:B-1----:R1:W2:Y:S02]  /*9880*/  SYNCS.PHASECHK.TRANS64.TRYWAIT P0, [R0+URZ+0x78], R14 ;  /* 0x0000780e000075a7 */ /* 0x0022a400080011ff */
[----:B--2---:R-:W-:Y:S05]  /*9890*/  @!P0 NANOSLEEP.SYNCS 0x989680 ;  /* 0x009896800000895d */ /* 0x004fea0003900000 */
[----:B------:R-:W2:Y:S02]  /*98a0*/  @!P0 SYNCS.PHASECHK.TRANS64 P0, [R0+URZ+0x78], R14 ;  /* 0x0000780e000085a7 */ /* 0x000ea400080010ff */
[----:B--2---:R-:W-:Y:S05]  /*98b0*/  @!P0 BRA `(.L_x_159) ;  /* 0xfffffffc00f08947 */ /* 0x004fea000383ffff */
[----:B------:R-:W-:Y:S05]  /*98c0*/  BRA `(.L_x_160) ;  /* 0xffffffa800c87947 */ /* 0x000fea000383ffff */
.L_x_77:
[----:B------:R-:W-:Y:S07]  /*98d0*/  MOV R0, UR7 ;  /* 0x0000000700007c02 */ /* 0x000fee0008000f00 */
.L_x_161:
[----:B-1----:R1:W2:Y:S02]  /*98e0*/  SYNCS.PHASECHK.TRANS64.TRYWAIT P0, [R0+URZ+0x80], R14 ;  /* 0x0000800e000075a7 */ /* 0x0022a400080011ff */
[----:B--2---:R-:W-:Y:S05]  /*98f0*/  @!P0 NANOSLEEP.SYNCS 0x989680 ;  /* 0x009896800000895d */ /* 0x004fea0003900000 */
[----:B------:R-:W2:Y:S02]  /*9900*/  @!P0 SYNCS.PHASECHK.TRANS64 P0, [R0+URZ+0x80], R14 ;  /* 0x0000800e000085a7 */ /* 0x000ea400080010ff */
[----:B--2---:R-:W-:Y:S05]  /*9910*/  @!P0 BRA `(.L_x_161) ;  /* 0xfffffffc00f08947 */ /* 0x004fea000383ffff */
[----:B------:R-:W-:Y:S05]  /*9920*/  BRA `(.L_x_162) ;  /* 0xffffffac000c7947 */ /* 0x000fea000383ffff */
.L_x_78:
[----:B------:R-:W-:Y:S07]  /*9930*/  MOV R0, UR7 ;  /* 0x0000000700007c02 */ /* 0x000fee0008000f00 */
.L_x_163:
[----:B-1----:R1:W2:Y:S02]  /*9940*/  SYNCS.PHASECHK.TRANS64.TRYWAIT P0, [R0+URZ+0x88], R14 ;  /* 0x0000880e000075a7 */ /* 0x0022a400080011ff */
[----:B--2---:R-:W-:Y:S05]  /*9950*/  @!P0 NANOSLEEP.SYNCS 0x989680 ;  /* 0x009896800000895d */ /* 0x004fea0003900000 */
[----:B------:R-:W2:Y:S02]  /*9960*/  @!P0 SYNCS.PHASECHK.TRANS64 P0, [R0+URZ+0x88], R14 ;  /* 0x0000880e000085a7 */ /* 0x000ea400080010ff */
[----:B--2---:R-:W-:Y:S05]  /*9970*/  @!P0 BRA `(.L_x_163) ;  /* 0xfffffffc00f08947 */ /* 0x004fea000383ffff */
[----:B------:R-:W-:Y:S05]  /*9980*/  BRA `(.L_x_164) ;  /* 0xffffffac00907947 */ /* 0x000fea000383ffff */
.L_x_80:
[----:B------:R-:W-:-:S07]  /*9990*/  MOV R0, UR7 ;  /* 0x0000000700007c02 */ /* 0x000fce0008000f00 */
.L_x_165:
[----:B-1----:R1:W3:Y:S02]  /*99a0*/  SYNCS.PHASECHK.TRANS64.TRYWAIT P0, [R0+URZ+0x70], R2 ;  /* 0x00007002000075a7 */ /* 0x0022e400080011ff */
[----:B---3--:R-:W-:Y:S05]  /*99b0*/  @!P0 NANOSLEEP.SYNCS 0x989680 ;  /* 0x009896800000895d */ /* 0x008fea0003900000 */
[----:B------:R-:W3:Y:S02]  /*99c0*/  @!P0 SYNCS.PHASECHK.TRANS64 P0, [R0+URZ+0x70], R2 ;  /* 0x00007002000085a7 */ /* 0x000ee400080010ff */
[----:B---3--:R-:W-:Y:S05]  /*99d0*/  @!P0 BRA `(.L_x_165) ;  /* 0xfffffffc00f08947 */ /* 0x008fea000383ffff */
[----:B------:R-:W-:Y:S05]  /*99e0*/  BRA `(.L_x_166) ;  /* 0xffffffb000007947 */ /* 0x000fea000383ffff */
.L_x_81:
[----:B-1----:R-:W-:-:S07]  /*99f0*/  MOV R0, UR7 ;  /* 0x0000000700007c02 */ /* 0x002fce0008000f00 */
.L_x_167:
[----:B-1----:R1:W3:Y:S02]  /*9a00*/  SYNCS.PHASECHK.TRANS64.TRYWAIT P0, [R0+URZ+0x78], R2 ;  /* 0x00007802000075a7 */ /* 0x0022e400080011ff */
[----:B---3--:R-:W-:Y:S05]  /*9a10*/  @!P0 NANOSLEEP.SYNCS 0x989680 ;  /* 0x009896800000895d */ /* 0x008fea0003900000 */
[----:B------:R-:W3:Y:S02]  /*9a20*/  @!P0 SYNCS.PHASECHK.TRANS64 P0, [R0+URZ+0x78], R2 ;  /* 0x00007802000085a7 */ /* 0x000ee400080010ff */
[----:B---3--:R-:W-:Y:S05]  /*9a30*/  @!P0 BRA `(.L_x_167) ;  /* 0xfffffffc00f08947 */ /* 0x008fea000383ffff */
[----:B------:R-:W-:Y:S05]  /*9a40*/  BRA `(.L_x_168) ;  /* 0xffffffac00f07947 */ /* 0x000fea000383ffff */
.L_x_82:
[----:B-1----:R-:W-:-:S07]  /*9a50*/  MOV R0, UR7 ;  /* 0x0000000700007c02 */ /* 0x002fce0008000f00 */
.L_x_169:
[----:B-1----:R1:W3:Y:S02]  /*9a60*/  SYNCS.PHASECHK.TRANS64.TRYWAIT P0, [R0+URZ+0x80], R2 ;  /* 0x00008002000075a7 */ /* 0x0022e400080011ff */
[----:B---3--:R-:W-:Y:S05]  /*9a70*/  @!P0 NANOSLEEP.SYNCS 0x989680 ;  /* 0x009896800000895d */ /* 0x008fea0003900000 */
[----:B------:R-:W3:Y:S02]  /*9a80*/  @!P0 SYNCS.PHASECHK.TRANS64 P0, [R0+URZ+0x80], R2 ;  /* 0x00008002000085a7 */ /* 0x000ee400080010ff */
[----:B---3--:R-:W-:Y:S05]  /*9a90*/  @!P0 BRA `(.L_x_169) ;  /* 0xfffffffc00f08947 */ /* 0x008fea000383ffff */
[----:B------:R-:W-:Y:S05]  /*9aa0*/  BRA `(.L_x_170) ;  /* 0xffffffac00e07947 */ /* 0x000fea000383ffff */
.L_x_84:
[----:B--2---:R2:W4:Y:S02]  /*9ab0*/  SYNCS.PHASECHK.TRANS64.TRYWAIT P0, [R0+URZ+0xa0], R2 ;  /* 0x0000a002000075a7 */ /* 0x00452400080011ff */
[----:B----4-:R-:W-:Y:S05]  /*9ac0*/  @!P0 NANOSLEEP.SYNCS 0x989680 ;  /* 0x009896800000895d */ /* 0x010fea0003900000 */
[----:B------:R-:W4:Y:S02]  /*9ad0*/  @!P0 SYNCS.PHASECHK.TRANS64 P0, [R0+URZ+0xa0], R2 ;  /* 0x0000a002000085a7 */ /* 0x000f2400080010ff */
[----:B----4-:R-:W-:Y:S05]  /*9ae0*/  @!P0 BRA `(.L_x_84) ;  /* 0xfffffffc00f08947 */ /* 0x010fea000383ffff */
[----:B------:R-:W-:Y:S05]  /*9af0*/  BRA `(.L_x_171) ;  /* 0xffffffb000ac7947 */ /* 0x000fea000383ffff */
.L_x_95:
[----:B-1----:R1:W3:Y:S02]  /*9b00*/  SYNCS.PHASECHK.TRANS64.TRYWAIT P1, [R2+URZ+0x50], R0 ;  /* 0x00005000020075a7 */ /* 0x0022e400080211ff */
[----:B---3--:R-:W-:Y:S05]  /*9b10*/  @!P1 NANOSLEEP.SYNCS 0x989680 ;  /* 0x009896800000995d */ /* 0x008fea0003900000 */
[----:B------:R-:W3:Y:S02]  /*9b20*/  @!P1 SYNCS.PHASECHK.TRANS64 P1, [R2+URZ+0x50], R0 ;  /* 0x00005000020095a7 */ /* 0x000ee400080210ff */
[----:B---3--:R-:W-:Y:S05]  /*9b30*/  @!P1 BRA `(.L_x_95) ;  /* 0xfffffffc00f09947 */ /* 0x008fea000383ffff */
[----:B------:R-:W-:Y:S05]  /*9b40*/  BRA `(.L_x_94) ;  /* 0xffffffbc00c47947 */ /* 0x000fea000383ffff */
.L_x_97:
[----:B-1----:R1:W2:Y:S02]  /*9b50*/  SYNCS.PHASECHK.TRANS64.TRYWAIT P0, [R113+URZ+0xc0], R3 ;  /* 0x0000c003710075a7 */ /* 0x0022a400080011ff */
[----:B--2---:R-:W-:Y:S05]  /*9b60*/  @!P0 NANOSLEEP.SYNCS 0x989680 ;  /* 0x009896800000895d */ /* 0x004fea0003900000 */
[----:B------:R-:W2:Y:S02]  /*9b70*/  @!P0 SYNCS.PHASECHK.TRANS64 P0, [R113+URZ+0xc0], R3 ;  /* 0x0000c003710085a7 */ /* 0x000ea400080010ff */
[----:B--2---:R-:W-:Y:S05]  /*9b80*/  @!P0 BRA `(.L_x_97) ;  /* 0xfffffffc00f08947 */ /* 0x004fea000383ffff */
[----:B------:R-:W-:Y:S05]  /*9b90*/  BRA `(.L_x_96) ;  /* 0xffffffc000187947 */ /* 0x000fea000383ffff */
.L_x_105:
[----:B--2---:R2:W3:Y:S02]  /*9ba0*/  SYNCS.PHASECHK.TRANS64.TRYWAIT P0, [R0+URZ+0x50], R3 ;  /* 0x00005003000075a7 */ /* 0x0044e400080011ff */
[----:B---3--:R-:W-:Y:S05]  /*9bb0*/  @!P0 NANOSLEEP.SYNCS 0x989680 ;  /* 0x009896800000895d */ /* 0x008fea0003900000 */
[----:B------:R-:W3:Y:S02]  /*9bc0*/  @!P0 SYNCS.PHASECHK.TRANS64 P0, [R0+URZ+0x50], R3 ;  /* 0x00005003000085a7 */ /* 0x000ee400080010ff */
[----:B---3--:R-:W-:Y:S05]  /*9bd0*/  @!P0 BRA `(.L_x_105) ;  /* 0xfffffffc00f08947 */ /* 0x008fea000383ffff */
[----:B------:R-:W-:Y:S05]  /*9be0*/  BRA `(.L_x_104) ;  /* 0xffffffcc00087947 */ /* 0x000fea000383ffff */
.L_x_113:
[----:B--2---:R2:W3:Y:S02]  /*9bf0*/  SYNCS.PHASECHK.TRANS64.TRYWAIT P0, [R0+URZ+0x50], R4 ;  /* 0x00005004000075a7 */ /* 0x0044e400080011ff */
[----:B---3--:R-:W-:Y:S05]  /*9c00*/  @!P0 NANOSLEEP.SYNCS 0x989680 ;  /* 0x009896800000895d */ /* 0x008fea0003900000 */
[----:B------:R-:W3:Y:S02]  /*9c10*/  @!P0 SYNCS.PHASECHK.TRANS64 P0, [R0+URZ+0x50], R4 ;  /* 0x00005004000085a7 */ /* 0x000ee400080010ff */
[----:B---3--:R-:W-:Y:S05]  /*9c20*/  @!P0 BRA `(.L_x_113) ;  /* 0xfffffffc00f08947 */ /* 0x008fea000383ffff */
[----:B------:R-:W-:Y:S05]  /*9c30*/  BRA `(.L_x_112) ;  /* 0xffffffd8004c7947 */ /* 0x000fea000383ffff */
.L_x_121:
[----:B--2---:R2:W3:Y:S02]  /*9c40*/  SYNCS.PHASECHK.TRANS64.TRYWAIT P0, [R0+URZ+0x50], R4 ;  /* 0x00005004000075a7 */ /* 0x0044e400080011ff */
[----:B---3--:R-:W-:Y:S05]  /*9c50*/  @!P0 NANOSLEEP.SYNCS 0x989680 ;  /* 0x009896800000895d */ /* 0x008fea0003900000 */
[----:B------:R-:W3:Y:S02]  /*9c60*/  @!P0 SYNCS.PHASECHK.TRANS64 P0, [R0+URZ+0x50], R4 ;  /* 0x00005004000085a7 */ /* 0x000ee400080010ff */
[----:B---3--:R-:W-:Y:S05]  /*9c70*/  @!P0 BRA `(.L_x_121) ;  /* 0xfffffffc00f08947 */ /* 0x008fea000383ffff */
[----:B------:R-:W-:Y:S05]  /*9c80*/  BRA `(.L_x_120) ;  /* 0xffffffe4009c7947 */ /* 0x000fea000383ffff */
        .weak           $__internal_0_$__cuda_sm10x_tcgen05_guardrail_trap_col_being_dealloced_not_returned_by_alloc
        .type           $__internal_0_$__cuda_sm10x_tcgen05_guardrail_trap_col_being_dealloced_not_returned_by_alloc,@function
        .size           $__internal_0_$__cuda_sm10x_tcgen05_guardrail_trap_col_being_dealloced_not_returned_by_alloc,($__internal_1_$__cuda_sm10x_tcgen05_guardrail_trap_phase_invalid_during_alloc - $__internal_0_$__cuda_sm10x_tcgen05_guardrail_trap_col_being_dealloced_not_returned_by_alloc)
$__internal_0_$__cuda_sm10x_tcgen05_guardrail_trap_col_being_dealloced_not_returned_by_alloc:
[----:B------:R-:W-:Y:S05]  /*9c90*/  BPT.TRAP 0x1 ;  /* 0x000000040000795c */ /* 0x000fea0000300000 */
[----:B------:R-:W-:-:S04]  /*9ca0*/  HFMA2 R3, -RZ, RZ, 0, 0 ;  /* 0x00000000ff037431 */ /* 0x000fc800000001ff */
[----:B------:R-:W-:Y:S05]  /*9cb0*/  RET.REL.NODEC R2 `(_ZN7cutlass13device_kernelINS_4gemm6kernel13GemmUniversalIN4cute5tupleIJiiiiEEENS1_10collective13CollectiveMmaINS1_35MainloopSm100TmaUmmaWarpSpecializedILi5ELi2ELi4ENS5_IJNS4_1CILi1EEESB_SB_EEEEENS5_IJNSA_ILi64EEENSA_ILi256EEENSA_ILi128EEEEEENS_12float_e5m2_tENS5_IJSB_llEEENS_12float_e4m3_tENS5_IJlSB_lEEENS4_8TiledMMAINS4_8MMA_AtomIJNS4_10MMA_TraitsINS4_19SM100_MMA_F8F6F4_SSEJSI_SK_fSE_SF_NS4_17integral_constantINS4_4UMMA5MajorELSS_1EEENSQ_ISS_LSS_0EEENSQ_INSR_7ScaleInELSV_0EEESW_EEEEEENS4_6LayoutISC_NS5_IJNSA_ILi0EEES10_S10_EEEEENS5_IJNS4_10UnderscoreES13_S13_EEEEENS4_13SM90_TMA_LOADENS4_14ComposedLayoutINS4_7SwizzleILi2ELi4ELi3EEENS4_18smem_ptr_flag_bitsILi8EEENSZ_INS5_IJSE_NSA_ILi8EEEEEENS5_IJSB_SE_EEEEEEEvNS4_8identityES16_NS17_INS18_ILi3ELi4ELi3EEES1B_NSZ_INS5_IJS1C_SG_EEENS5_IJSG_SB_EEEEEEEvS1H_EENS_8epilogue10collective18CollectiveEpilogueINS1O_23Sm100TmaWarpSpecializedILi4ELi2ELi32ELb0ELb0EEEJSH_NS5_IJNSZ_ISE_SB_EES1T_EEESI_SL_SI_SL_NS1O_6fusion15FusionCallbacksIS1S_NS1V_17LinearCombinationISI_fSI_fLNS_15FloatRoundStyleE2EEESH_S1U_JEEENS4_5SM1004TMEM4LOAD26SM100_TMEM_LOAD_16dp32b32xES16_NS17_IS19_S1B_NSZ_INS5_IJS1C_SE_EEENS5_IJSE_SB_EEEEEEENS4_39AutoVectorizingCopyWithAssumedAlignmentILi128EEENS4_14SM90_TMA_STOREES28_S2A_S2A_EEEvvEEEEvNT_6ParamsE) ;  /* 0xffffff6002d07950 */ /* 0x000fea0003c3ffff */
        .weak           $__internal_1_$__cuda_sm10x_tcgen05_guardrail_trap_phase_invalid_during_alloc
        .type           $__internal_1_$__cuda_sm10x_tcgen05_guardrail_trap_phase_invalid_during_alloc,@function
        .size           $__internal_1_$__cuda_sm10x_tcgen05_guardrail_trap_phase_invalid_during_alloc,($__internal_2_$__cuda_sm10x_tcgen05_guardrail_trap_unallocated_columns_being_dealloced - $__internal_1_$__cuda_sm10x_tcgen05_guardrail_trap_phase_invalid_during_alloc)
$__internal_1_$__cuda_sm10x_tcgen05_guardrail_trap_phase_invalid_during_alloc:
[----:B------:R-:W-:Y:S05]  /*9cc0*/  BPT.TRAP 0x1 ;  /* 0x000000040000795c */ /* 0x000fea0000300000 */
[----:B------:R-:W-:-:S04]  /*9cd0*/  MOV R3, 0x0 ;  /* 0x0000000000037802 */ /* 0x000fc80000000f00 */
[----:B------:R-:W-:Y:S05]  /*9ce0*/  RET.REL.NODEC R2 `(_ZN7cutlass13device_kernelINS_4gemm6kernel13GemmUniversalIN4cute5tupleIJiiiiEEENS1_10collective13CollectiveMmaINS1_35MainloopSm100TmaUmmaWarpSpecializedILi5ELi2ELi4ENS5_IJNS4_1CILi1EEESB_SB_EEEEENS5_IJNSA_ILi64EEENSA_ILi256EEENSA_ILi128EEEEEENS_12float_e5m2_tENS5_IJSB_llEEENS_12float_e4m3_tENS5_IJlSB_lEEENS4_8TiledMMAINS4_8MMA_AtomIJNS4_10MMA_TraitsINS4_19SM100_MMA_F8F6F4_SSEJSI_SK_fSE_SF_NS4_17integral_constantINS4_4UMMA5MajorELSS_1EEENSQ_ISS_LSS_0EEENSQ_INSR_7ScaleInELSV_0EEESW_EEEEEENS4_6LayoutISC_NS5_IJNSA_ILi0EEES10_S10_EEEEENS5_IJNS4_10UnderscoreES13_S13_EEEEENS4_13SM90_TMA_LOADENS4_14ComposedLayoutINS4_7SwizzleILi2ELi4ELi3EEENS4_18smem_ptr_flag_bitsILi8EEENSZ_INS5_IJSE_NSA_ILi8EEEEEENS5_IJSB_SE_EEEEEEEvNS4_8identityES16_NS17_INS18_ILi3ELi4ELi3EEES1B_NSZ_INS5_IJS1C_SG_EEENS5_IJSG_SB_EEEEEEEvS1H_EENS_8epilogue10collective18CollectiveEpilogueINS1O_23Sm100TmaWarpSpecializedILi4ELi2ELi32ELb0ELb0EEEJSH_NS5_IJNSZ_ISE_SB_EES1T_EEESI_SL_SI_SL_NS1O_6fusion15FusionCallbacksIS1S_NS1V_17LinearCombinationISI_fSI_fLNS_15FloatRoundStyleE2EEESH_S1U_JEEENS4_5SM1004TMEM4LOAD26SM100_TMEM_LOAD_16dp32b32xES16_NS17_IS19_S1B_NSZ_INS5_IJS1C_SE_EEENS5_IJSE_SB_EEEEEEENS4_39AutoVectorizingCopyWithAssumedAlignmentILi128EEENS4_14SM90_TMA_STOREES28_S2A_S2A_EEEvvEEEEvNT_6ParamsE) ;  /* 0xffffff6002c47950 */ /* 0x000fea0003c3ffff */
        .weak           $__internal_2_$__cuda_sm10x_tcgen05_guardrail_trap_unallocated_columns_being_dealloced
        .type           $__internal_2_$__cuda_sm10x_tcgen05_guardrail_trap_unallocated_columns_being_dealloced,@function
        .size           $__internal_2_$__cuda_sm10x_tcgen05_guardrail_trap_unallocated_columns_being_dealloced,(.L_x_173 - $__internal_2_$__cuda_sm10x_tcgen05_guardrail_trap_unallocated_columns_being_dealloced)
$__internal_2_$__cuda_sm10x_tcgen05_guardrail_trap_unallocated_columns_being_dealloced:
[----:B------:R-:W-:Y:S05]  /*9cf0*/  BPT.TRAP 0x1 ;  /* 0x000000040000795c */ /* 0x000fea0000300000 */
[----:B------:R-:W-:-:S04]  /*9d00*/  HFMA2 R3, -RZ, RZ, 0, 0 ;  /* 0x00000000ff037431 */ /* 0x000fc800000001ff */
[----:B------:R-:W-:Y:S05]  /*9d10*/  RET.REL.NODEC R2 `(_ZN7cutlass13device_kernelINS_4gemm6kernel13GemmUniversalIN4cute5tupleIJiiiiEEENS1_10collective13CollectiveMmaINS1_35MainloopSm100TmaUmmaWarpSpecializedILi5ELi2ELi4ENS5_IJNS4_1CILi1EEESB_SB_EEEEENS5_IJNSA_ILi64EEENSA_ILi256EEENSA_ILi128EEEEEENS_12float_e5m2_tENS5_IJSB_llEEENS_12float_e4m3_tENS5_IJlSB_lEEENS4_8TiledMMAINS4_8MMA_AtomIJNS4_10MMA_TraitsINS4_19SM100_MMA_F8F6F4_SSEJSI_SK_fSE_SF_NS4_17integral_constantINS4_4UMMA5MajorELSS_1EEENSQ_ISS_LSS_0EEENSQ_INSR_7ScaleInELSV_0EEESW_EEEEEENS4_6LayoutISC_NS5_IJNSA_ILi0EEES10_S10_EEEEENS5_IJNS4_10UnderscoreES13_S13_EEEEENS4_13SM90_TMA_LOADENS4_14ComposedLayoutINS4_7SwizzleILi2ELi4ELi3EEENS4_18smem_ptr_flag_bitsILi8EEENSZ_INS5_IJSE_NSA_ILi8EEEEEENS5_IJSB_SE_EEEEEEEvNS4_8identityES16_NS17_INS18_ILi3ELi4ELi3EEES1B_NSZ_INS5_IJS1C_SG_EEENS5_IJSG_SB_EEEEEEEvS1H_EENS_8epilogue10collective18CollectiveEpilogueINS1O_23Sm100TmaWarpSpecializedILi4ELi2ELi32ELb0ELb0EEEJSH_NS5_IJNSZ_ISE_SB_EES1T_EEESI_SL_SI_SL_NS1O_6fusion15FusionCallbacksIS1S_NS1V_17LinearCombinationISI_fSI_fLNS_15FloatRoundStyleE2EEESH_S1U_JEEENS4_5SM1004TMEM4LOAD26SM100_TMEM_LOAD_16dp32b32xES16_NS17_IS19_S1B_NSZ_INS5_IJS1C_SE_EEENS5_IJSE_SB_EEEEEEENS4_39AutoVectorizingCopyWithAssumedAlignmentILi128EEENS4_14SM90_TMA_STOREES28_S2A_S2A_EEEvvEEEEvNT_6ParamsE) ;  /* 0xffffff6002b87950 */ /* 0x000fea0003c3ffff */
.L_x_172:
[----:B------:R-:W-:-:S00]  /*9d20*/  BRA `(.L_x_172) ;  /* 0xfffffffc00fc7947 */ /* 0x000fc0000383ffff */
[----:B------:R-:W-:-:S00]  /*9d30*/  NOP ;  /* 0x0000000000007918 */ /* 0x000fc00000000000 */
        /* <DEDUP_REMOVED lines=12> */
.L_x_173:


//--------------------- .nv.global.init           --------------------------
	.section	.nv.global.init,"aw",@progbits
.nv.global.init:
	.type		$str$27,@object
	.size		$str$27,($str$28 - $str$27)
$str$27:
        /*0000*/ 	.byte	0x28, 0x61, 0x64, 0x64, 0x72, 0x65, 0x73, 0x73, 0x20, 0x26, 0x20, 0x6d, 0x61, 0x73, 0x6b, 0x29
        /*0010*/ 	.byte	0x20, 0x3d, 0x3d, 0x20, 0x30, 0x00
	.type		$str$28,@object
	.size		$str$28,($str$26 - $str$28)
$str$28:
        /*0016*/ 	.byte	0x2f, 0x74, 0x6d, 0x70, 0x2f, 0x63, 0x75, 0x74, 0x6c, 0x61, 0x73, 0x73, 0x5f, 0x73, 0x77, 0x65
        /*0026*/ 	.byte	0x65, 0x70, 0x5f, 0x73, 0x72, 0x63, 0x2f, 0x69, 0x6e, 0x63, 0x6c, 0x75, 0x64, 0x65, 0x2f, 0x63
        /*0036*/ 	.byte	0x75, 0x74, 0x65, 0x2f, 0x70, 0x6f, 0x69, 0x6e, 0x74, 0x65, 0x72, 0x5f, 0x66, 0x6c, 0x61, 0x67
        /*0046*/ 	.byte	0x67, 0x65, 0x64, 0x2e, 0x68, 0x70, 0x70, 0x00
	.type		$str$26,@object
	.size		$str$26,($str$25 - $str$26)
$str$26:
        /*004e*/ 	.byte	0x2f, 0x74, 0x6d, 0x70, 0x2f, 0x63, 0x75, 0x74, 0x6c, 0x61, 0x73, 0x73, 0x5f, 0x73, 0x77, 0x65
        /*005e*/ 	.byte	0x65, 0x70, 0x5f, 0x73, 0x72, 0x63, 0x2f, 0x69, 0x6e, 0x63, 0x6c, 0x75, 0x64, 0x65, 0x2f, 0x63
        /*006e*/ 	.byte	0x75, 0x74, 0x65, 0x2f, 0x61, 0x74, 0x6f, 0x6d, 0x2f, 0x63, 0x6f, 0x70, 0x79, 0x5f, 0x74, 0x72
        /*007e*/ 	.byte	0x61, 0x69, 0x74, 0x73, 0x5f, 0x73, 0x6d, 0x31, 0x30, 0x30, 0x2e, 0x68, 0x70, 0x70, 0x00
	.type		$str$25,@object
	.size		$str$25,(__unnamed_1 - $str$25)
$str$25:
        /*008d*/ 	.byte	0x28, 0x28, 0x75, 0x69, 0x6e, 0x74, 0x33, 0x32, 0x5f, 0x74, 0x28, 0x74, 0x68, 0x72, 0x65, 0x61
        /*009d*/ 	.byte	0x64, 0x49, 0x64, 0x78, 0x2e, 0x78, 0x29, 0x20, 0x2f, 0x20, 0x33, 0x32, 0x29, 0x20, 0x25, 0x20
        /*00ad*/ 	.byte	0x34, 0x29, 0x20, 0x3d, 0x3d, 0x20, 0x28, 0x28, 0x28, 0x74, 0x6d, 0x65, 0x6d, 0x5f, 0x61, 0x64
        /*00bd*/ 	.byte	0x64, 0x72, 0x20, 0x3e, 0x3e, 0x20, 0x31, 0x36, 0x29, 0x20, 0x2f, 0x20, 0x33, 0x32, 0x29, 0x20
        /*00cd*/ 	.byte	0x25, 0x20, 0x34, 0x29, 0x00
	.type		__unnamed_1,@object
	.size		__unnamed_1,(__unnamed_2 - __unnamed_1)
__unnamed_1:
        /*00d2*/ 	.byte	0x61, 0x75, 0x74, 0x6f, 0x20, 0x63, 0x75, 0x74, 0x65, 0x3a, 0x3a, 0x61, 0x73, 0x5f, 0x70, 0x6f
        /* <DEDUP_REMOVED lines=24> */
        /*0262*/ 	.byte	0x3c, 0x34, 0x30, 0x39, 0x36, 0x3e, 0x3e, 0x3e, 0x3e, 0x5d, 0x00
	.type		__unnamed_2,@object
	.size		__unnamed_2,(__unnamed_3 - __unnamed_2)
__unnamed_2:
        /* <DEDUP_REMOVED lines=26> */
	.type		__unnamed_3,@object
	.size		__unnamed_3,(.L_3 - __unnamed_3)
__unnamed_3:
        /* <DEDUP_REMOVED lines=40> */
        /*0688*/ 	.byte	0x74, 0x65, 0x3a, 0x3a, 0x43, 0x3c, 0x30, 0x3e, 0x3e, 0x3e, 0x3e, 0x5d, 0x00
.L_3:


//--------------------- .nv.shared._ZN7cutlass13device_kernelINS_4gemm6kernel13GemmUniversalIN4cute5tupleIJiiiiEEENS1_10collective13CollectiveMmaINS1_35MainloopSm100TmaUmmaWarpSpecializedILi5ELi2ELi4ENS5_IJNS4_1CILi1EEESB_SB_EEEEENS5_IJNSA_ILi64EEENSA_ILi256EEENSA_ILi128EEEEEENS_12float_e5m2_tENS5_IJSB_llEEENS_12float_e4m3_tENS5_IJlSB_lEEENS4_8TiledMMAINS4_8MMA_AtomIJNS4_10MMA_TraitsINS4_19SM100_MMA_F8F6F4_SSEJSI_SK_fSE_SF_NS4_17integral_constantINS4_4UMMA5MajorELSS_1EEENSQ_ISS_LSS_0EEENSQ_INSR_7ScaleInELSV_0EEESW_EEEEEENS4_6LayoutISC_NS5_IJNSA_ILi0EEES10_S10_EEEEENS5_IJNS4_10UnderscoreES13_S13_EEEEENS4_13SM90_TMA_LOADENS4_14ComposedLayoutINS4_7SwizzleILi2ELi4ELi3EEENS4_18smem_ptr_flag_bitsILi8EEENSZ_INS5_IJSE_NSA_ILi8EEEEEENS5_IJSB_SE_EEEEEEEvNS4_8identityES16_NS17_INS18_ILi3ELi4ELi3EEES1B_NSZ_INS5_IJS1C_SG_EEENS5_IJSG_SB_EEEEEEEvS1H_EENS_8epilogue10collective18CollectiveEpilogueINS1O_23Sm100TmaWarpSpecializedILi4ELi2ELi32ELb0ELb0EEEJSH_NS5_IJNSZ_ISE_SB_EES1T_EEESI_SL_SI_SL_NS1O_6fusion15FusionCallbacksIS1S_NS1V_17LinearCombinationISI_fSI_fLNS_15FloatRoundStyleE2EEESH_S1U_JEEENS4_5SM1004TMEM4LOAD26SM100_TMEM_LOAD_16dp32b32xES16_NS17_IS19_S1B_NSZ_INS5_IJS1C_SE_EEENS5_IJSE_SB_EEEEEEENS4_39AutoVectorizingCopyWithAssumedAlignmentILi128EEENS4_14SM90_TMA_STOREES28_S2A_S2A_EEEvvEEEEvNT_6ParamsE --------------------------
	.section	.nv.shared._ZN7cutlass13device_kernelINS_4gemm6kernel13GemmUniversalIN4cute5tupleIJiiiiEEENS1_10collective13CollectiveMmaINS1_35MainloopSm100TmaUmmaWarpSpecializedILi5ELi2ELi4ENS5_IJNS4_1CILi1EEESB_SB_EEEEENS5_IJNSA_ILi64EEENSA_ILi256EEENSA_ILi128EEEEEENS_12float_e5m2_tENS5_IJSB_llEEENS_12float_e4m3_tENS5_IJlSB_lEEENS4_8TiledMMAINS4_8MMA_AtomIJNS4_10MMA_TraitsINS4_19SM100_MMA_F8F6F4_SSEJSI_SK_fSE_SF_NS4_17integral_constantINS4_4UMMA5MajorELSS_1EEENSQ_ISS_LSS_0EEENSQ_INSR_7ScaleInELSV_0EEESW_EEEEEENS4_6LayoutISC_NS5_IJNSA_ILi0EEES10_S10_EEEEENS5_IJNS4_10UnderscoreES13_S13_EEEEENS4_13SM90_TMA_LOADENS4_14ComposedLayoutINS4_7SwizzleILi2ELi4ELi3EEENS4_18smem_ptr_flag_bitsILi8EEENSZ_INS5_IJSE_NSA_ILi8EEEEEENS5_IJSB_SE_EEEEEEEvNS4_8identityES16_NS17_INS18_ILi3ELi4ELi3EEES1B_NSZ_INS5_IJS1C_SG_EEENS5_IJSG_SB_EEEEEEEvS1H_EENS_8epilogue10collective18CollectiveEpilogueINS1O_23Sm100TmaWarpSpecializedILi4ELi2ELi32ELb0ELb0EEEJSH_NS5_IJNSZ_ISE_SB_EES1T_EEESI_SL_SI_SL_NS1O_6fusion15FusionCallbacksIS1S_NS1V_17LinearCombinationISI_fSI_fLNS_15FloatRoundStyleE2EEESH_S1U_JEEENS4_5SM1004TMEM4LOAD26SM100_TMEM_LOAD_16dp32b32xES16_NS17_IS19_S1B_NSZ_INS5_IJS1C_SE_EEENS5_IJSE_SB_EEEEEEENS4_39AutoVectorizingCopyWithAssumedAlignmentILi128EEENS4_14SM90_TMA_STOREES28_S2A_S2A_EEEvvEEEEvNT_6ParamsE,"aw",@nobits
	.sectionflags	@""
	.align	16
	.zero		1024


//--------------------- .nv.shared.reserved.0     --------------------------
	.section	.nv.shared.reserved.0,"aw",@nobits
	.weak		__nv_reservedSMEM_offset_0_alias
	.size		__nv_reservedSMEM_offset_0_alias, 0, 64
	.other		__nv_reservedSMEM_offset_0_alias,@"STO_CUDA_RESERVED_SHARED STV_DEFAULT"
__nv_reservedSMEM_offset_0_alias:
	.zero		0
.nv.shared.reserved.0:
	.zero		64
	.weak		__nv_reservedSMEM_tcgen05_partition
	.type		__nv_reservedSMEM_tcgen05_partition,@object
	.size		__nv_reservedSMEM_tcgen05_partition,(.L_0 - __nv_reservedSMEM_tcgen05_partition)
__nv_reservedSMEM_tcgen05_partition:
	.zero		32
.L_0:


//--------------------- .nv.global                --------------------------
	.section	.nv.global,"aw",@nobits
.nv.global:
	.type		_ZN40_INTERNAL_c4eafaa8_4_k_cu_e33e56b1_286104cute1_E,@object
	.size		_ZN40_INTERNAL_c4eafaa8_4_k_cu_e33e56b1_286104cute1_E,(_ZN40_INTERNAL_c4eafaa8_4_k_cu_e33e56b1_286104cuda3std3__45__cpo6cbeginE - _ZN40_INTERNAL_c4eafaa8_4_k_cu_e33e56b1_286104cute1_E)
_ZN40_INTERNAL_c4eafaa8_4_k_cu_e33e56b1_286104cute1_E:
	.zero		1
	.type		_ZN40_INTERNAL_c4eafaa8_4_k_cu_e33e56b1_286104cuda3std3__45__cpo6cbeginE,@object
	.size		_ZN40_INTERNAL_c4eafaa8_4_k_cu_e33e56b1_286104cuda3std3__45__cpo6cbeginE,(_ZN40_INTERNAL_c4eafaa8_4_k_cu_e33e56b1_286104cuda3std3__48in_placeE - _ZN40_INTERNAL_c4eafaa8_4_k_cu_e33e56b1_286104cuda3std3__45__cpo6cbeginE)
_ZN40_INTERNAL_c4eafaa8_4_k_cu_e33e56b1_286104cuda3std3__45__cpo6cbeginE:
	.zero		1
	.type		_ZN40_INTERNAL_c4eafaa8_4_k_cu_e33e56b1_286104cuda3std3__48in_placeE,@object
	.size		_ZN40_INTERNAL_c4eafaa8_4_k_cu_e33e56b1_286104cuda3std3__48in_placeE,(_ZN40_INTERNAL_c4eafaa8_4_k_cu_e33e56b1_286104cuda3std6ranges3__45__cpo9iter_moveE - _ZN40_INTERNAL_c4eafaa8_4_k_cu_e33e56b1_286104cuda3std3__48in_placeE)
_ZN40_INTERNAL_c4eafaa8_4_k_cu_e33e56b1_286104cuda3std3__48in_placeE:
	.zero		1
	.type		_ZN40_INTERNAL_c4eafaa8_4_k_cu_e33e56b1_286104cuda3std6ranges3__45__cpo9iter_moveE,@object
	.size		_ZN40_INTERNAL_c4eafaa8_4_k_cu_e33e56b1_286104cuda3std6ranges3__45__cpo9iter_moveE,(_ZN40_INTERNAL_c4eafaa8_4_k_cu_e33e56b1_286104cuda3std3__45__cpo5beginE - _ZN40_INTERNAL_c4eafaa8_4_k_cu_e33e56b1_286104cuda3std6ranges3__45__cpo9iter_moveE)
_ZN40_INTERNAL_c4eafaa8_4_k_cu_e33e56b1_286104cuda3std6ranges3__45__cpo9iter_moveE:
	.zero		1
	.type		_ZN40_INTERNAL_c4eafaa8_4_k_cu_e33e56b1_286104cuda3std3__45__cpo5beginE,@object
	.size		_ZN40_INTERNAL_c4eafaa8_4_k_cu_e33e56b1_286104cuda3std3__45__cpo5beginE,(_ZN40_INTERNAL_c4eafaa8_4_k_cu_e33e56b1_286104cuda3std3__442_GLOBAL__N__c4eafaa8_4_k_cu_e33e56b1_286106ignoreE - _ZN40_INTERNAL_c4eafaa8_4_k_cu_e33e56b1_286104cuda3std3__45__cpo5beginE)
_ZN40_INTERNAL_c4eafaa8_4_k_cu_e33e56b1_286104cuda3std3__45__cpo5beginE:
	.zero		1
	.type		_ZN40_INTERNAL_c4eafaa8_4_k_cu_e33e56b1_286104cuda3std3__442_GLOBAL__N__c4eafaa8_4_k_cu_e33e56b1_286106ignoreE,@object
	.size		_ZN40_INTERNAL_c4eafaa8_4_k_cu_e33e56b1_286104cuda3std3__442_GLOBAL__N__c4eafaa8_4_k_cu_e33e56b1_286106ignoreE,(_ZN40_INTERNAL_c4eafaa8_4_k_cu_e33e56b1_286104cute7productE - _ZN40_INTERNAL_c4eafaa8_4_k_cu_e33e56b1_286104cuda3std3__442_GLOBAL__N__c4eafaa8_4_k_cu_e33e56b1_286106ignoreE)
_ZN40_INTERNAL_c4eafaa8_4_k_cu_e33e56b1_286104cuda3std3__442_GLOBAL__N__c4eafaa8_4_k_cu_e33e56b1_286106ignoreE:
	.zero		1
	.type		_ZN40_INTERNAL_c4eafaa8_4_k_cu_e33e56b1_286104cute7productE,@object
	.size		_ZN40_INTERNAL_c4eafaa8_4_k_cu_e33e56b1_286104cute7productE,(_ZN40_INTERNAL_c4eafaa8_4_k_cu_e33e56b1_286104cuda3std3__45__cpo3endE - _ZN40_INTERNAL_c4eafaa8_4_k_cu_e33e56b1_286104cute7productE)
_ZN40_INTERNAL_c4eafaa8_4_k_cu_e33e56b1_286104cute7productE:
	.zero		1
	.type		_ZN40_INTERNAL_c4eafaa8_4_k_cu_e33e56b1_286104cuda3std3__45__cpo3endE,@object
	.size		_ZN40_INTERNAL_c4eafaa8_4_k_cu_e33e56b1_286104cuda3std3__45__cpo3endE,(_ZN40_INTERNAL_c4eafaa8_4_k_cu_e33e56b1_286104cuda3std3__419piecewise_constructE - _ZN40_INTERNAL_c4eafaa8_4_k_cu_e33e56b1_286104cuda3std3__45__cpo3endE)
_ZN40_INTERNAL_c4eafaa8_4_k_cu_e33e56b1_286104cuda3std3__45__cpo3endE:
	.zero		1
	.type		_ZN40_INTERNAL_c4eafaa8_4_k_cu_e33e56b1_286104cuda3std3__419piecewise_constructE,@object
	.size		_ZN40_INTERNAL_c4eafaa8_4_k_cu_e33e56b1_286104cuda3std3__419piecewise_constructE,(_ZN40_INTERNAL_c4eafaa8_4_k_cu_e33e56b1_286104cuda3std3__45__cpo4cendE - _ZN40_INTERNAL_c4eafaa8_4_k_cu_e33e56b1_286104cuda3std3__419piecewise_constructE)
_ZN40_INTERNAL_c4eafaa8_4_k_cu_e33e56b1_286104cuda3std3__419piecewise_constructE:
	.zero		1
	.type		_ZN40_INTERNAL_c4eafaa8_4_k_cu_e33e56b1_286104cuda3std3__45__cpo4cendE,@object
	.size		_ZN40_INTERNAL_c4eafaa8_4_k_cu_e33e56b1_286104cuda3std3__45__cpo4cendE,(_ZN40_INTERNAL_c4eafaa8_4_k_cu_e33e56b1_286104cuda3std6ranges3__45__cpo4swapE - _ZN40_INTERNAL_c4eafaa8_4_k_cu_e33e56b1_286104cuda3std3__45__cpo4cendE)
_ZN40_INTERNAL_c4eafaa8_4_k_cu_e33e56b1_286104cuda3std3__45__cpo4cendE:
	.zero		1
	.type		_ZN40_INTERNAL_c4eafaa8_4_k_cu_e33e56b1_286104cuda3std6ranges3__45__cpo4swapE,@object
	.size		_ZN40_INTERNAL_c4eafaa8_4_k_cu_e33e56b1_286104cuda3std6ranges3__45__cpo4swapE,(.L_11 - _ZN40_INTERNAL_c4eafaa8_4_k_cu_e33e56b1_286104cuda3std6ranges3__45__cpo4swapE)
_ZN40_INTERNAL_c4eafaa8_4_k_cu_e33e56b1_286104cuda3std6ranges3__45__cpo4swapE:
	.zero		1
.L_11:


//--------------------- .nv.constant0._ZN7cutlass13device_kernelINS_4gemm6kernel13GemmUniversalIN4cute5tupleIJiiiiEEENS1_10collective13CollectiveMmaINS1_35MainloopSm100TmaUmmaWarpSpecializedILi5ELi2ELi4ENS5_IJNS4_1CILi1EEESB_SB_EEEEENS5_IJNSA_ILi64EEENSA_ILi256EEENSA_ILi128EEEEEENS_12float_e5m2_tENS5_IJSB_llEEENS_12float_e4m3_tENS5_IJlSB_lEEENS4_8TiledMMAINS4_8MMA_AtomIJNS4_10MMA_TraitsINS4_19SM100_MMA_F8F6F4_SSEJSI_SK_fSE_SF_NS4_17integral_constantINS4_4UMMA5MajorELSS_1EEENSQ_ISS_LSS_0EEENSQ_INSR_7ScaleInELSV_0EEESW_EEEEEENS4_6LayoutISC_NS5_IJNSA_ILi0EEES10_S10_EEEEENS5_IJNS4_10UnderscoreES13_S13_EEEEENS4_13SM90_TMA_LOADENS4_14ComposedLayoutINS4_7SwizzleILi2ELi4ELi3EEENS4_18smem_ptr_flag_bitsILi8EEENSZ_INS5_IJSE_NSA_ILi8EEEEEENS5_IJSB_SE_EEEEEEEvNS4_8identityES16_NS17_INS18_ILi3ELi4ELi3EEES1B_NSZ_INS5_IJS1C_SG_EEENS5_IJSG_SB_EEEEEEEvS1H_EENS_8epilogue10collective18CollectiveEpilogueINS1O_23Sm100TmaWarpSpecializedILi4ELi2ELi32ELb0ELb0EEEJSH_NS5_IJNSZ_ISE_SB_EES1T_EEESI_SL_SI_SL_NS1O_6fusion15FusionCallbacksIS1S_NS1V_17LinearCombinationISI_fSI_fLNS_15FloatRoundStyleE2EEESH_S1U_JEEENS4_5SM1004TMEM4LOAD26SM100_TMEM_LOAD_16dp32b32xES16_NS17_IS19_S1B_NSZ_INS5_IJS1C_SE_EEENS5_IJSE_SB_EEEEEEENS4_39AutoVectorizingCopyWithAssumedAlignmentILi128EEENS4_14SM90_TMA_STOREES28_S2A_S2A_EEEvvEEEEvNT_6ParamsE --------------------------
	.section	.nv.constant0._ZN7cutlass13device_kernelINS_4gemm6kernel13GemmUniversalIN4cute5tupleIJiiiiEEENS1_10collective13CollectiveMmaINS1_35MainloopSm100TmaUmmaWarpSpecializedILi5ELi2ELi4ENS5_IJNS4_1CILi1EEESB_SB_EEEEENS5_IJNSA_ILi64EEENSA_ILi256EEENSA_ILi128EEEEEENS_12float_e5m2_tENS5_IJSB_llEEENS_12float_e4m3_tENS5_IJlSB_lEEENS4_8TiledMMAINS4_8MMA_AtomIJNS4_10MMA_TraitsINS4_19SM100_MMA_F8F6F4_SSEJSI_SK_fSE_SF_NS4_17integral_constantINS4_4UMMA5MajorELSS_1EEENSQ_ISS_LSS_0EEENSQ_INSR_7ScaleInELSV_0EEESW_EEEEEENS4_6LayoutISC_NS5_IJNSA_ILi0EEES10_S10_EEEEENS5_IJNS4_10UnderscoreES13_S13_EEEEENS4_13SM90_TMA_LOADENS4_14ComposedLayoutINS4_7SwizzleILi2ELi4ELi3EEENS4_18smem_ptr_flag_bitsILi8EEENSZ_INS5_IJSE_NSA_ILi8EEEEEENS5_IJSB_SE_EEEEEEEvNS4_8identityES16_NS17_INS18_ILi3ELi4ELi3EEES1B_NSZ_INS5_IJS1C_SG_EEENS5_IJSG_SB_EEEEEEEvS1H_EENS_8epilogue10collective18CollectiveEpilogueINS1O_23Sm100TmaWarpSpecializedILi4ELi2ELi32ELb0ELb0EEEJSH_NS5_IJNSZ_ISE_SB_EES1T_EEESI_SL_SI_SL_NS1O_6fusion15FusionCallbacksIS1S_NS1V_17LinearCombinationISI_fSI_fLNS_15FloatRoundStyleE2EEESH_S1U_JEEENS4_5SM1004TMEM4LOAD26SM100_TMEM_LOAD_16dp32b32xES16_NS17_IS19_S1B_NSZ_INS5_IJS1C_SE_EEENS5_IJSE_SB_EEEEEEENS4_39AutoVectorizingCopyWithAssumedAlignmentILi128EEENS4_14SM90_TMA_STOREES28_S2A_S2A_EEEvvEEEEvNT_6ParamsE,"a",@progbits
	.sectionflags	@""
	.align	4
.nv.constant0._ZN7cutlass13device_kernelINS_4gemm6kernel13GemmUniversalIN4cute5tupleIJiiiiEEENS1_10collective13CollectiveMmaINS1_35MainloopSm100TmaUmmaWarpSpecializedILi5ELi2ELi4ENS5_IJNS4_1CILi1EEESB_SB_EEEEENS5_IJNSA_ILi64EEENSA_ILi256EEENSA_ILi128EEEEEENS_12float_e5m2_tENS5_IJSB_llEEENS_12float_e4m3_tENS5_IJlSB_lEEENS4_8TiledMMAINS4_8MMA_AtomIJNS4_10MMA_TraitsINS4_19SM100_MMA_F8F6F4_SSEJSI_SK_fSE_SF_NS4_17integral_constantINS4_4UMMA5MajorELSS_1EEENSQ_ISS_LSS_0EEENSQ_INSR_7ScaleInELSV_0EEESW_EEEEEENS4_6LayoutISC_NS5_IJNSA_ILi0EEES10_S10_EEEEENS5_IJNS4_10UnderscoreES13_S13_EEEEENS4_13SM90_TMA_LOADENS4_14ComposedLayoutINS4_7SwizzleILi2ELi4ELi3EEENS4_18smem_ptr_flag_bitsILi8EEENSZ_INS5_IJSE_NSA_ILi8EEEEEENS5_IJSB_SE_EEEEEEEvNS4_8identityES16_NS17_INS18_ILi3ELi4ELi3EEES1B_NSZ_INS5_IJS1C_SG_EEENS5_IJSG_SB_EEEEEEEvS1H_EENS_8epilogue10collective18CollectiveEpilogueINS1O_23Sm100TmaWarpSpecializedILi4ELi2ELi32ELb0ELb0EEEJSH_NS5_IJNSZ_ISE_SB_EES1T_EEESI_SL_SI_SL_NS1O_6fusion15FusionCallbacksIS1S_NS1V_17LinearCombinationISI_fSI_fLNS_15FloatRoundStyleE2EEESH_S1U_JEEENS4_5SM1004TMEM4LOAD26SM100_TMEM_LOAD_16dp32b32xES16_NS17_IS19_S1B_NSZ_INS5_IJS1C_SE_EEENS5_IJSE_SB_EEEEEEENS4_39AutoVectorizingCopyWithAssumedAlignmentILi128EEENS4_14SM90_TMA_STOREES28_S2A_S2A_EEEvvEEEEvNT_6ParamsE:
	.zero		2944


//--------------------- SYMBOLS --------------------------

	.type		.nv.reservedSmem.offset0,@object
	.size		.nv.reservedSmem.offset0,0x4
	.type		.nv.reservedSmem.cap,@object
	.size		.nv.reservedSmem.cap,0x4
	.type		__assertfail,@function
